// auto-generated by cutlass_sweep.conv — config: {"arch": "sm_90", "cluster_m": 2, "cluster_n": 1, "conv_kind": "fprop", "dtype": "bf16", "ndim": 2, "tile_k": 32, "tile_m": 128, "tile_n": 128}
#include "cutlass/cutlass.h"
#include "cute/tensor.hpp"
#include "cutlass/kernel_hardware_info.hpp"
#include "cutlass/conv/convolution.h"
#include "cutlass/conv/dispatch_policy.hpp"
#include "cutlass/conv/collective/collective_builder.hpp"
#include "cutlass/conv/kernel/conv_universal.hpp"
#include "cutlass/conv/device/conv_universal_adapter.hpp"
#include "cutlass/epilogue/collective/collective_builder.hpp"

using namespace cute;
using Elem = cutlass::bfloat16_t;
using Acc  = float;
using LayoutAB = cutlass::layout::TensorNHWC;
using LayoutC  = cutlass::layout::TensorNHWC;
constexpr auto ConvOp = cutlass::conv::Operator::kFprop;
using TileShape    = Shape<_128, _128, Shape<_32>>;
using ClusterShape = Shape<_2, _1, _1>;

using CollectiveEpilogue = typename cutlass::epilogue::collective::CollectiveBuilder<
    cutlass::arch::Sm90, cutlass::arch::OpClassTensorOp,
    TileShape, ClusterShape,
    cutlass::epilogue::collective::EpilogueTileAuto,
    Acc, Acc,
    Elem, LayoutC, 128 / cutlass::sizeof_bits<Elem>::value,
    Elem, LayoutC, 128 / cutlass::sizeof_bits<Elem>::value,
    cutlass::epilogue::collective::EpilogueScheduleAuto
  >::CollectiveOp;

using CollectiveMainloop = typename cutlass::conv::collective::CollectiveBuilder<
    cutlass::arch::Sm90, cutlass::arch::OpClassTensorOp, ConvOp,
    Elem, LayoutAB, 128 / cutlass::sizeof_bits<Elem>::value,
    Elem, LayoutAB, 128 / cutlass::sizeof_bits<Elem>::value,
    Acc,
    TileShape, ClusterShape,
    cutlass::conv::collective::StageCountAutoCarveout<
        static_cast<int>(sizeof(typename CollectiveEpilogue::SharedStorage))>,
    cutlass::conv::collective::KernelScheduleAuto
  >::CollectiveOp;

using ProblemShape = cutlass::conv::ConvProblemShape<
    ConvOp, CollectiveMainloop::DispatchPolicy::NumSpatialDimensions>;
using ConvKernel = cutlass::conv::kernel::ConvUniversal<
    ProblemShape, CollectiveMainloop, CollectiveEpilogue>;
using Conv = cutlass::conv::device::ConvUniversalAdapter<ConvKernel>;

auto* _anchor = &cutlass::device_kernel<ConvKernel>;


// ===== COMPILED SASS (sm_90a) =====

	.target	sm_90a

	.elftype	@"ET_EXEC"


//--------------------- .note.nv.tkinfo           --------------------------
	.section	.note.nv.tkinfo,"",@"SHT_NOTE"
	.sectionflags	@"SHF_NOTE_NV_TKINFO"
	.tkinfo
        /*0018*/ 	.word	0x00000002
        /*0030*/ 	.string	""
        /*0030*/ 	.string	"ptxas"
        /*0030*/ 	.string	"Cuda compilation tools, release 13.0, V13.0.88"
        /*0030*/ 	.string	"Build cuda_13.0.r13.0/compiler.36424714_0"
        /*0030*/ 	.string	"-arch sm_90a -m 64 "



//--------------------- .note.nv.cuinfo           --------------------------
	.section	.note.nv.cuinfo,"",@"SHT_NOTE"
	.sectionflags	@"SHF_NOTE_NV_CUINFO"
        /*0018*/ 	.short	0x0002
        /*001a*/ 	.short	0x005a
        /*001c*/ 	.short	0x0082
	.zero		2


//--------------------- .nv.info                  --------------------------
	.section	.nv.info,"",@"SHT_CUDA_INFO"
	.align	4


	//----- nvinfo : EIATTR_REGCOUNT
	.align		4
        /*0000*/ 	.byte	0x04, 0x2f
        /*0002*/ 	.short	(.L_12 - .L_11)
	.align		4
.L_11:
        /*0004*/ 	.word	index@(_ZN7cutlass13device_kernelINS_4conv6kernel13ConvUniversalINS1_16ConvProblemShapeILNS1_8OperatorE0ELi2EEENS1_10collective14CollectiveConvINS1_46MainloopSm90TmaGmmaWarpSpecializedImplicitGemmILS5_0ELi14ELi2EN4cute5tupleIJNSA_1CILi2EEENSC_ILi1EEESE_EEENS1_36KernelImplicitTmaWarpSpecializedSm90ELi1EEENSB_IJNSC_ILi128EEESI_NSB_IJNSC_ILi32EEEEEEEEENS_10bfloat16_tESM_NSA_8TiledMMAINSA_8MMA_AtomIJNSA_4SM904GMMA28MMA_64x128x16_F32BF16BF16_SSILNSQ_5MajorE0ELSS_0ELNSQ_7ScaleInE1ELST_1EEEEEENSA_6LayoutINSB_IJSE_SE_SE_EEENSB_IJNSC_ILi0EEESY_SY_EEEEENSB_IJNSA_10UnderscoreES11_S11_EEEEENS7_6detail26Sm90ImplicitGemmTileTraitsINSA_20SM90_TMA_LOAD_IM2COLENSA_14ComposedLayoutINSA_7SwizzleILi2ELi4ELi3EEENSA_18smem_ptr_flag_bitsILi16EEENSW_INSB_IJNSB_IJNSC_ILi8EEENSC_ILi16EEEEEENSB_IJSJ_SE_EEENSB_IJSE_NSC_ILi14EEEEEEEEENSB_IJNSB_IJSJ_NSC_ILi256EEEEEENSB_IJSE_SY_EEENSB_IJSY_NSC_ILi4096EEEEEEEEEEEEEvEENS15_INSA_23SM90_TMA_LOAD_MULTICASTES1Q_vEEEENS_8epilogue10collective6detail29Sm90TmaWarpSpecializedAdapterINS1W_15DefaultEpilogueISM_NSB_IJNSB_IJlllEEESE_SY_EEES21_NS1V_6thread17LinearCombinationISM_Li1EffLNS22_9ScaleType4KindE0ELNS_15FloatRoundStyleE2ESM_EENS_4gemm15EpilogueDefaultEEEEEvvEEEEvNT_6ParamsE)
        /*0008*/ 	.word	0x0000009a


	//----- nvinfo : EIATTR_FRAME_SIZE
	.align		4
.L_12:
        /*000c*/ 	.byte	0x04, 0x11
        /*000e*/ 	.short	(.L_14 - .L_13)
	.align		4
.L_13:
        /*0010*/ 	.word	index@(_ZN7cutlass13device_kernelINS_4conv6kernel13ConvUniversalINS1_16ConvProblemShapeILNS1_8OperatorE0ELi2EEENS1_10collective14CollectiveConvINS1_46MainloopSm90TmaGmmaWarpSpecializedImplicitGemmILS5_0ELi14ELi2EN4cute5tupleIJNSA_1CILi2EEENSC_ILi1EEESE_EEENS1_36KernelImplicitTmaWarpSpecializedSm90ELi1EEENSB_IJNSC_ILi128EEESI_NSB_IJNSC_ILi32EEEEEEEEENS_10bfloat16_tESM_NSA_8TiledMMAINSA_8MMA_AtomIJNSA_4SM904GMMA28MMA_64x128x16_F32BF16BF16_SSILNSQ_5MajorE0ELSS_0ELNSQ_7ScaleInE1ELST_1EEEEEENSA_6LayoutINSB_IJSE_SE_SE_EEENSB_IJNSC_ILi0EEESY_SY_EEEEENSB_IJNSA_10UnderscoreES11_S11_EEEEENS7_6detail26Sm90ImplicitGemmTileTraitsINSA_20SM90_TMA_LOAD_IM2COLENSA_14ComposedLayoutINSA_7SwizzleILi2ELi4ELi3EEENSA_18smem_ptr_flag_bitsILi16EEENSW_INSB_IJNSB_IJNSC_ILi8EEENSC_ILi16EEEEEENSB_IJSJ_SE_EEENSB_IJSE_NSC_ILi14EEEEEEEEENSB_IJNSB_IJSJ_NSC_ILi256EEEEEENSB_IJSE_SY_EEENSB_IJSY_NSC_ILi4096EEEEEEEEEEEEEvEENS15_INSA_23SM90_TMA_LOAD_MULTICASTES1Q_vEEEENS_8epilogue10collective6detail29Sm90TmaWarpSpecializedAdapterINS1W_15DefaultEpilogueISM_NSB_IJNSB_IJlllEEESE_SY_EEES21_NS1V_6thread17LinearCombinationISM_Li1EffLNS22_9ScaleType4KindE0ELNS_15FloatRoundStyleE2ESM_EENS_4gemm15EpilogueDefaultEEEEEvvEEEEvNT_6ParamsE)
        /*0014*/ 	.word	0x00000000


	//----- nvinfo : EIATTR_MIN_STACK_SIZE
	.align		4
.L_14:
        /*0018*/ 	.byte	0x04, 0x12
        /*001a*/ 	.short	(.L_16 - .L_15)
	.align		4
.L_15:
        /*001c*/ 	.word	index@(_ZN7cutlass13device_kernelINS_4conv6kernel13ConvUniversalINS1_16ConvProblemShapeILNS1_8OperatorE0ELi2EEENS1_10collective14CollectiveConvINS1_46MainloopSm90TmaGmmaWarpSpecializedImplicitGemmILS5_0ELi14ELi2EN4cute5tupleIJNSA_1CILi2EEENSC_ILi1EEESE_EEENS1_36KernelImplicitTmaWarpSpecializedSm90ELi1EEENSB_IJNSC_ILi128EEESI_NSB_IJNSC_ILi32EEEEEEEEENS_10bfloat16_tESM_NSA_8TiledMMAINSA_8MMA_AtomIJNSA_4SM904GMMA28MMA_64x128x16_F32BF16BF16_SSILNSQ_5MajorE0ELSS_0ELNSQ_7ScaleInE1ELST_1EEEEEENSA_6LayoutINSB_IJSE_SE_SE_EEENSB_IJNSC_ILi0EEESY_SY_EEEEENSB_IJNSA_10UnderscoreES11_S11_EEEEENS7_6detail26Sm90ImplicitGemmTileTraitsINSA_20SM90_TMA_LOAD_IM2COLENSA_14ComposedLayoutINSA_7SwizzleILi2ELi4ELi3EEENSA_18smem_ptr_flag_bitsILi16EEENSW_INSB_IJNSB_IJNSC_ILi8EEENSC_ILi16EEEEEENSB_IJSJ_SE_EEENSB_IJSE_NSC_ILi14EEEEEEEEENSB_IJNSB_IJSJ_NSC_ILi256EEEEEENSB_IJSE_SY_EEENSB_IJSY_NSC_ILi4096EEEEEEEEEEEEEvEENS15_INSA_23SM90_TMA_LOAD_MULTICASTES1Q_vEEEENS_8epilogue10collective6detail29Sm90TmaWarpSpecializedAdapterINS1W_15DefaultEpilogueISM_NSB_IJNSB_IJlllEEESE_SY_EEES21_NS1V_6thread17LinearCombinationISM_Li1EffLNS22_9ScaleType4KindE0ELNS_15FloatRoundStyleE2ESM_EENS_4gemm15EpilogueDefaultEEEEEvvEEEEvNT_6ParamsE)
        /*0020*/ 	.word	0x00000000
.L_16:


//--------------------- .nv.compat                --------------------------
	.section	.nv.compat,"",@"SHT_CUDA_COMPAT_INFO"
	.align	4
        /*0000*/ 	.byte	0x02, 0x09, 0x01, 0x00, 0x02, 0x02, 0x04, 0x00, 0x02, 0x05, 0x05, 0x00, 0x03, 0x07, 0x01, 0x01
        /*0010*/ 	.byte	0x02, 0x03, 0x01, 0x00, 0x02, 0x06, 0x01, 0x00, 0x04, 0x0b, 0x08, 0x00, 0x00, 0x00, 0x00, 0x00
        /*0020*/ 	.byte	0x00, 0x00, 0x00, 0x00


//--------------------- .nv.info._ZN7cutlass13device_kernelINS_4conv6kernel13ConvUniversalINS1_16ConvProblemShapeILNS1_8OperatorE0ELi2EEENS1_10collective14CollectiveConvINS1_46MainloopSm90TmaGmmaWarpSpecializedImplicitGemmILS5_0ELi14ELi2EN4cute5tupleIJNSA_1CILi2EEENSC_ILi1EEESE_EEENS1_36KernelImplicitTmaWarpSpecializedSm90ELi1EEENSB_IJNSC_ILi128EEESI_NSB_IJNSC_ILi32EEEEEEEEENS_10bfloat16_tESM_NSA_8TiledMMAINSA_8MMA_AtomIJNSA_4SM904GMMA28MMA_64x128x16_F32BF16BF16_SSILNSQ_5MajorE0ELSS_0ELNSQ_7ScaleInE1ELST_1EEEEEENSA_6LayoutINSB_IJSE_SE_SE_EEENSB_IJNSC_ILi0EEESY_SY_EEEEENSB_IJNSA_10UnderscoreES11_S11_EEEEENS7_6detail26Sm90ImplicitGemmTileTraitsINSA_20SM90_TMA_LOAD_IM2COLENSA_14ComposedLayoutINSA_7SwizzleILi2ELi4ELi3EEENSA_18smem_ptr_flag_bitsILi16EEENSW_INSB_IJNSB_IJNSC_ILi8EEENSC_ILi16EEEEEENSB_IJSJ_SE_EEENSB_IJSE_NSC_ILi14EEEEEEEEENSB_IJNSB_IJSJ_NSC_ILi256EEEEEENSB_IJSE_SY_EEENSB_IJSY_NSC_ILi4096EEEEEEEEEEEEEvEENS15_INSA_23SM90_TMA_LOAD_MULTICASTES1Q_vEEEENS_8epilogue10collective6detail29Sm90TmaWarpSpecializedAdapterINS1W_15DefaultEpilogueISM_NSB_IJNSB_IJlllEEESE_SY_EEES21_NS1V_6thread17LinearCombinationISM_Li1EffLNS22_9ScaleType4KindE0ELNS_15FloatRoundStyleE2ESM_EENS_4gemm15EpilogueDefaultEEEEEvvEEEEvNT_6ParamsE --------------------------
	.section	.nv.info._ZN7cutlass13device_kernelINS_4conv6kernel13ConvUniversalINS1_16ConvProblemShapeILNS1_8OperatorE0ELi2EEENS1_10collective14CollectiveConvINS1_46MainloopSm90TmaGmmaWarpSpecializedImplicitGemmILS5_0ELi14ELi2EN4cute5tupleIJNSA_1CILi2EEENSC_ILi1EEESE_EEENS1_36KernelImplicitTmaWarpSpecializedSm90ELi1EEENSB_IJNSC_ILi128EEESI_NSB_IJNSC_ILi32EEEEEEEEENS_10bfloat16_tESM_NSA_8TiledMMAINSA_8MMA_AtomIJNSA_4SM904GMMA28MMA_64x128x16_F32BF16BF16_SSILNSQ_5MajorE0ELSS_0ELNSQ_7ScaleInE1ELST_1EEEEEENSA_6LayoutINSB_IJSE_SE_SE_EEENSB_IJNSC_ILi0EEESY_SY_EEEEENSB_IJNSA_10UnderscoreES11_S11_EEEEENS7_6detail26Sm90ImplicitGemmTileTraitsINSA_20SM90_TMA_LOAD_IM2COLENSA_14ComposedLayoutINSA_7SwizzleILi2ELi4ELi3EEENSA_18smem_ptr_flag_bitsILi16EEENSW_INSB_IJNSB_IJNSC_ILi8EEENSC_ILi16EEEEEENSB_IJSJ_SE_EEENSB_IJSE_NSC_ILi14EEEEEEEEENSB_IJNSB_IJSJ_NSC_ILi256EEEEEENSB_IJSE_SY_EEENSB_IJSY_NSC_ILi4096EEEEEEEEEEEEEvEENS15_INSA_23SM90_TMA_LOAD_MULTICASTES1Q_vEEEENS_8epilogue10collective6detail29Sm90TmaWarpSpecializedAdapterINS1W_15DefaultEpilogueISM_NSB_IJNSB_IJlllEEESE_SY_EEES21_NS1V_6thread17LinearCombinationISM_Li1EffLNS22_9ScaleType4KindE0ELNS_15FloatRoundStyleE2ESM_EENS_4gemm15EpilogueDefaultEEEEEvvEEEEvNT_6ParamsE,"",@"SHT_CUDA_INFO"
	.sectionflags	@""
	.align	4


	//----- nvinfo : EIATTR_CUDA_API_VERSION
	.align		4
        /*0000*/ 	.byte	0x04, 0x37
        /*0002*/ 	.short	(.L_18 - .L_17)
.L_17:
        /*0004*/ 	.word	0x00000082


	//----- nvinfo : EIATTR_KPARAM_INFO
	.align		4
.L_18:
        /*0008*/ 	.byte	0x04, 0x17
        /*000a*/ 	.short	(.L_20 - .L_19)
.L_19:
        /*000c*/ 	.word	0x00000000
        /*0010*/ 	.short	0x0000
        /*0012*/ 	.short	0x0070
        /*0014*/ 	.byte	0x00, 0xf0, 0x01, 0x0e


	//----- nvinfo : EIATTR_SPARSE_MMA_MASK
	.align		4
.L_20:
        /*0018*/ 	.byte	0x03, 0x50
        /*001a*/ 	.short	0x0000


	//----- nvinfo : EIATTR_MAXREG_COUNT
	.align		4
        /*001c*/ 	.byte	0x03, 0x1b
        /*001e*/ 	.short	0x00ff


	//----- nvinfo : EIATTR_NUM_BARRIERS
	.align		4
        /*0020*/ 	.byte	0x02, 0x4c
        /*0022*/ 	.byte	0x01
	.zero		1


	//----- nvinfo : EIATTR_MERCURY_ISA_VERSION
	.align		4
        /*0024*/ 	.byte	0x03, 0x5f
        /*0026*/ 	.short	0x0101


	//----- nvinfo : EIATTR_COOP_GROUP_MASK_REGIDS
	.align		4
        /*0028*/ 	.byte	0x04, 0x29
        /*002a*/ 	.short	(.L_22 - .L_21)


	//   ....[0]....
.L_21:
        /*002c*/ 	.word	0xffffffff


	//   ....[1]....
        /*0030*/ 	.word	0xffffffff


	//   ....[2]....
        /*0034*/ 	.word	0xffffffff


	//   ....[3]....
        /*0038*/ 	.word	0xffffffff


	//----- nvinfo : EIATTR_COOP_GROUP_INSTR_OFFSETS
	.align		4
.L_22:
        /*003c*/ 	.byte	0x04, 0x28
        /*003e*/ 	.short	(.L_24 - .L_23)


	//   ....[0]....
.L_23:
        /*0040*/ 	.word	0x00000070


	//   ....[1]....
        /*0044*/ 	.word	0x00000080


	//   ....[2]....
        /*0048*/ 	.word	0x00000140


	//   ....[3]....
        /*004c*/ 	.word	0x00000810


	//----- nvinfo : EIATTR_MBARRIER_INSTR_OFFSETS
	.align		4
.L_24:
        /*0050*/ 	.byte	0x04, 0x39
        /*0052*/ 	.short	(.L_26 - .L_25)


	//   ....[0]....
.L_25:
        /*0054*/ 	.word	0x00000310
        /*0058*/ 	.word	0x000000ff
        /*005c*/ 	.word	0x00038000
        /*0060*/ 	.short	0x0100
        /*0062*/ 	.byte	0x08
	.zero		1


	//   ....[1]....
        /*0064*/ 	.word	0x00000320
        /*0068*/ 	.word	0x000000ff
        /*006c*/ 	.word	0x00038070
        /*0070*/ 	.short	0x0100
        /*0072*/ 	.byte	0x08
	.zero		1


	//   ....[2]....
        /*0074*/ 	.word	0x00000330
        /*0078*/ 	.word	0x000000ff
        /*007c*/ 	.word	0x00038008
        /*0080*/ 	.short	0x0100
        /*0082*/ 	.byte	0x08
	.zero		1


	//   ....[3]....
        /*0084*/ 	.word	0x00000340
        /*0088*/ 	.word	0x000000ff
        /*008c*/ 	.word	0x00038078
        /*0090*/ 	.short	0x0100
        /*0092*/ 	.byte	0x08
	.zero		1


	//   ....[4]....
        /*0094*/ 	.word	0x00000350
        /*0098*/ 	.word	0x000000ff
        /*009c*/ 	.word	0x00038010
        /*00a0*/ 	.short	0x0100
        /*00a2*/ 	.byte	0x08
	.zero		1


	//   ....[5]....
        /*00a4*/ 	.word	0x00000360
        /*00a8*/ 	.word	0x000000ff
        /*00ac*/ 	.word	0x00038080
        /*00b0*/ 	.short	0x0100
        /*00b2*/ 	.byte	0x08
	.zero		1


	//   ....[6]....
        /*00b4*/ 	.word	0x00000370
        /*00b8*/ 	.word	0x000000ff
        /*00bc*/ 	.word	0x00038018
        /*00c0*/ 	.short	0x0100
        /*00c2*/ 	.byte	0x08
	.zero		1


	//   ....[7]....
        /*00c4*/ 	.word	0x00000380
        /*00c8*/ 	.word	0x000000ff
        /*00cc*/ 	.word	0x00038088
        /*00d0*/ 	.short	0x0100
        /*00d2*/ 	.byte	0x08
	.zero		1


	//   ....[8]....
        /*00d4*/ 	.word	0x00000390
        /*00d8*/ 	.word	0x000000ff
        /*00dc*/ 	.word	0x00038020
        /*00e0*/ 	.short	0x0100
        /*00e2*/ 	.byte	0x08
	.zero		1


	//   ....[9]....
        /*00e4*/ 	.word	0x000003a0
        /*00e8*/ 	.word	0x000000ff
        /*00ec*/ 	.word	0x00038090
        /*00f0*/ 	.short	0x0100
        /*00f2*/ 	.byte	0x08
	.zero		1


	//   ....[10]....
        /*00f4*/ 	.word	0x000003b0
        /*00f8*/ 	.word	0x000000ff
        /*00fc*/ 	.word	0x00038028
        /*0100*/ 	.short	0x0100
        /*0102*/ 	.byte	0x08
	.zero		1


	//   ....[11]....
        /*0104*/ 	.word	0x000003c0
        /*0108*/ 	.word	0x000000ff
        /*010c*/ 	.word	0x00038098
        /*0110*/ 	.short	0x0100
        /*0112*/ 	.byte	0x08
	.zero		1


	//   ....[12]....
        /*0114*/ 	.word	0x000003d0
        /*0118*/ 	.word	0x000000ff
        /*011c*/ 	.word	0x00038030
        /*0120*/ 	.short	0x0100
        /*0122*/ 	.byte	0x08
	.zero		1


	//   ....[13]....
        /*0124*/ 	.word	0x000003e0
        /*0128*/ 	.word	0x000000ff
        /*012c*/ 	.word	0x000380a0
        /*0130*/ 	.short	0x0100
        /*0132*/ 	.byte	0x08
	.zero		1


	//   ....[14]....
        /*0134*/ 	.word	0x000003f0
        /*0138*/ 	.word	0x000000ff
        /*013c*/ 	.word	0x00038038
        /*0140*/ 	.short	0x0100
        /*0142*/ 	.byte	0x08
	.zero		1


	//   ....[15]....
        /*0144*/ 	.word	0x00000400
        /*0148*/ 	.word	0x000000ff
        /*014c*/ 	.word	0x000380a8
        /*0150*/ 	.short	0x0100
        /*0152*/ 	.byte	0x08
	.zero		1


	//   ....[16]....
        /*0154*/ 	.word	0x00000410
        /*0158*/ 	.word	0x000000ff
        /*015c*/ 	.word	0x00038040
        /*0160*/ 	.short	0x0100
        /*0162*/ 	.byte	0x08
	.zero		1


	//   ....[17]....
        /*0164*/ 	.word	0x00000420
        /*0168*/ 	.word	0x000000ff
        /*016c*/ 	.word	0x000380b0
        /*0170*/ 	.short	0x0100
        /*0172*/ 	.byte	0x08
	.zero		1


	//   ....[18]....
        /*0174*/ 	.word	0x00000430
        /*0178*/ 	.word	0x000000ff
        /*017c*/ 	.word	0x00038048
        /*0180*/ 	.short	0x0100
        /*0182*/ 	.byte	0x08
	.zero		1


	//   ....[19]....
        /*0184*/ 	.word	0x00000440
        /*0188*/ 	.word	0x000000ff
        /*018c*/ 	.word	0x000380b8
        /*0190*/ 	.short	0x0100
        /*0192*/ 	.byte	0x08
	.zero		1


	//   ....[20]....
        /*0194*/ 	.word	0x00000450
        /*0198*/ 	.word	0x000000ff
        /*019c*/ 	.word	0x00038050
        /*01a0*/ 	.short	0x0100
        /*01a2*/ 	.byte	0x08
	.zero		1


	//   ....[21]....
        /*01a4*/ 	.word	0x00000460
        /*01a8*/ 	.word	0x000000ff
        /*01ac*/ 	.word	0x000380c0
        /*01b0*/ 	.short	0x0100
        /*01b2*/ 	.byte	0x08
	.zero		1


	//   ....[22]....
        /*01b4*/ 	.word	0x00000470
        /*01b8*/ 	.word	0x000000ff
        /*01bc*/ 	.word	0x00038058
        /*01c0*/ 	.short	0x0100
        /*01c2*/ 	.byte	0x08
	.zero		1


	//   ....[23]....
        /*01c4*/ 	.word	0x00000480
        /*01c8*/ 	.word	0x000000ff
        /*01cc*/ 	.word	0x000380c8
        /*01d0*/ 	.short	0x0100
        /*01d2*/ 	.byte	0x08
	.zero		1


	//   ....[24]....
        /*01d4*/ 	.word	0x00000490
        /*01d8*/ 	.word	0x000000ff
        /*01dc*/ 	.word	0x00038060
        /*01e0*/ 	.short	0x0100
        /*01e2*/ 	.byte	0x08
	.zero		1


	//   ....[25]....
        /*01e4*/ 	.word	0x000004a0
        /*01e8*/ 	.word	0x000000ff
        /*01ec*/ 	.word	0x000380d0
        /*01f0*/ 	.short	0x0100
        /*01f2*/ 	.byte	0x08
	.zero		1


	//   ....[26]....
        /*01f4*/ 	.word	0x000004b0
        /*01f8*/ 	.word	0x000000ff
        /*01fc*/ 	.word	0x00038068
        /*0200*/ 	.short	0x0100
        /*0202*/ 	.byte	0x08
	.zero		1


	//   ....[27]....
        /*0204*/ 	.word	0x000004c0
        /*0208*/ 	.word	0x000000ff
        /*020c*/ 	.word	0x000380d8
        /*0210*/ 	.short	0x0100
        /*0212*/ 	.byte	0x08
	.zero		1


	//   ....[28]....
        /*0214*/ 	.word	0x00001060
        /*0218*/ 	.word	0x00000006
        /*021c*/ 	.word	0x00038000
        /*0220*/ 	.short	0x010a
        /*0222*/ 	.byte	0x3f
	.zero		1


	//   ....[29]....
        /*0224*/ 	.word	0x000013c0
        /*0228*/ 	.word	0x0000000a
        /*022c*/ 	.word	0x00038000
        /*0230*/ 	.short	0x010a
        /*0232*/ 	.byte	0x3f
	.zero		1


	//   ....[30]....
        /*0234*/ 	.word	0x000015a0
        /*0238*/ 	.word	0x00000007
        /*023c*/ 	.word	0x00000000
        /*0240*/ 	.short	0x0101
        /*0242*/ 	.byte	0x3f
	.zero		1


	//   ....[31]....
        /*0244*/ 	.word	0x000017e0
        /*0248*/ 	.word	0x00000003
        /*024c*/ 	.word	0x00000000
        /*0250*/ 	.short	0x0101
        /*0252*/ 	.byte	0x3f
	.zero		1


	//   ....[32]....
        /*0254*/ 	.word	0x00009560
        /*0258*/ 	.word	0x0000000e
        /*025c*/ 	.word	0x00038070
        /*0260*/ 	.short	0x010a
        /*0262*/ 	.byte	0x3f
	.zero		1


	//   ....[33]....
        /*0264*/ 	.word	0x00009c70
        /*0268*/ 	.word	0x00000004
        /*026c*/ 	.word	0x00000000
        /*0270*/ 	.short	0x010a
        /*0272*/ 	.byte	0x3f
	.zero		1


	//   ....[34]....
        /*0274*/ 	.word	0x00009d20
        /*0278*/ 	.word	0x00000000
        /*027c*/ 	.word	0x00000000
        /*0280*/ 	.short	0x010a
        /*0282*/ 	.byte	0x3f
	.zero		1


	//   ....[35]....
        /*0284*/ 	.word	0x00009dd0
        /*0288*/ 	.word	0x00000000
        /*028c*/ 	.word	0x00000000
        /*0290*/ 	.short	0x010a
        /*0292*/ 	.byte	0x3f
	.zero		1


	//   ....[36]....
        /*0294*/ 	.word	0x00009e80
        /*0298*/ 	.word	0x00000000
        /*029c*/ 	.word	0x00000000
        /*02a0*/ 	.short	0x010a
        /*02a2*/ 	.byte	0x3f
	.zero		1


	//   ....[37]....
        /*02a4*/ 	.word	0x00009f30
        /*02a8*/ 	.word	0x00000000
        /*02ac*/ 	.word	0x00000000
        /*02b0*/ 	.short	0x010a
        /*02b2*/ 	.byte	0x3f
	.zero		1


	//   ....[38]....
        /*02b4*/ 	.word	0x00009fe0
        /*02b8*/ 	.word	0x00000000
        /*02bc*/ 	.word	0x00000000
        /*02c0*/ 	.short	0x010a
        /*02c2*/ 	.byte	0x3f
	.zero		1


	//   ....[39]....
        /*02c4*/ 	.word	0x0000a090
        /*02c8*/ 	.word	0x00000000
        /*02cc*/ 	.word	0x00000000
        /*02d0*/ 	.short	0x010a
        /*02d2*/ 	.byte	0x3f
	.zero		1


	//   ....[40]....
        /*02d4*/ 	.word	0x0000a140
        /*02d8*/ 	.word	0x00000000
        /*02dc*/ 	.word	0x00000000
        /*02e0*/ 	.short	0x010a
        /*02e2*/ 	.byte	0x3f
	.zero		1


	//   ....[41]....
        /*02e4*/ 	.word	0x0000a1f0
        /*02e8*/ 	.word	0x00000000
        /*02ec*/ 	.word	0x00000000
        /*02f0*/ 	.short	0x010a
        /*02f2*/ 	.byte	0x3f
	.zero		1


	//   ....[42]....
        /*02f4*/ 	.word	0x0000a2a0
        /*02f8*/ 	.word	0x00000000
        /*02fc*/ 	.word	0x00000000
        /*0300*/ 	.short	0x010a
        /*0302*/ 	.byte	0x3f
	.zero		1


	//   ....[43]....
        /*0304*/ 	.word	0x0000a350
        /*0308*/ 	.word	0x00000000
        /*030c*/ 	.word	0x00000000
        /*0310*/ 	.short	0x010a
        /*0312*/ 	.byte	0x3f
	.zero		1


	//   ....[44]....
        /*0314*/ 	.word	0x0000a400
        /*0318*/ 	.word	0x00000000
        /*031c*/ 	.word	0x00000000
        /*0320*/ 	.short	0x010a
        /*0322*/ 	.byte	0x3f
	.zero		1


	//   ....[45]....
        /*0324*/ 	.word	0x0000a4b0
        /*0328*/ 	.word	0x00000000
        /*032c*/ 	.word	0x00000000
        /*0330*/ 	.short	0x010a
        /*0332*/ 	.byte	0x3f
	.zero		1


	//   ....[46]....
        /*0334*/ 	.word	0x0000a560
        /*0338*/ 	.word	0x00000003
        /*033c*/ 	.word	0x00000000
        /*0340*/ 	.short	0x010a
        /*0342*/ 	.byte	0x3f
	.zero		1


	//----- nvinfo : EIATTR_NUM_MBARRIERS
	.align		4
.L_26:
        /*0344*/ 	.byte	0x03, 0x38
        /*0346*/ 	.short	0x001c


	//----- nvinfo : EIATTR_EXIT_INSTR_OFFSETS
	.align		4
        /*0348*/ 	.byte	0x04, 0x1c
        /*034a*/ 	.short	(.L_28 - .L_27)


	//   ....[0]....
.L_27:
        /*034c*/ 	.word	0x00000b90


	//   ....[1]....
        /*0350*/ 	.word	0x00001940


	//   ....[2]....
        /*0354*/ 	.word	0x00006e40


	//   ....[3]....
        /*0358*/ 	.word	0x00006e70


	//   ....[4]....
        /*035c*/ 	.word	0x00009310


	//   ....[5]....
        /*0360*/ 	.word	0x00009340


	//   ....[6]....
        /*0364*/ 	.word	0x00009360


	//   ....[7]....
        /*0368*/ 	.word	0x00009b80


	//   ....[8]....
        /*036c*/ 	.word	0x0000a590


	//----- nvinfo : EIATTR_MAX_THREADS
	.align		4
.L_28:
        /*0370*/ 	.byte	0x04, 0x05
        /*0372*/ 	.short	(.L_30 - .L_29)
.L_29:
        /*0374*/ 	.word	0x00000100
        /*0378*/ 	.word	0x00000001
        /*037c*/ 	.word	0x00000001


	//----- nvinfo : EIATTR_CRS_STACK_SIZE
	.align		4
.L_30:
        /*0380*/ 	.byte	0x04, 0x1e
        /*0382*/ 	.short	(.L_32 - .L_31)
.L_31:
        /*0384*/ 	.word	0x00000000


	//----- nvinfo : EIATTR_CBANK_PARAM_SIZE
	.align		4
.L_32:
        /*0388*/ 	.byte	0x03, 0x19
        /*038a*/ 	.short	0x03f0


	//----- nvinfo : EIATTR_PARAM_CBANK
	.align		4
        /*038c*/ 	.byte	0x04, 0x0a
        /*038e*/ 	.short	(.L_34 - .L_33)
	.align		4
.L_33:
        /*0390*/ 	.word	index@(.nv.constant0._ZN7cutlass13device_kernelINS_4conv6kernel13ConvUniversalINS1_16ConvProblemShapeILNS1_8OperatorE0ELi2EEENS1_10collective14CollectiveConvINS1_46MainloopSm90TmaGmmaWarpSpecializedImplicitGemmILS5_0ELi14ELi2EN4cute5tupleIJNSA_1CILi2EEENSC_ILi1EEESE_EEENS1_36KernelImplicitTmaWarpSpecializedSm90ELi1EEENSB_IJNSC_ILi128EEESI_NSB_IJNSC_ILi32EEEEEEEEENS_10bfloat16_tESM_NSA_8TiledMMAINSA_8MMA_AtomIJNSA_4SM904GMMA28MMA_64x128x16_F32BF16BF16_SSILNSQ_5MajorE0ELSS_0ELNSQ_7ScaleInE1ELST_1EEEEEENSA_6LayoutINSB_IJSE_SE_SE_EEENSB_IJNSC_ILi0EEESY_SY_EEEEENSB_IJNSA_10UnderscoreES11_S11_EEEEENS7_6detail26Sm90ImplicitGemmTileTraitsINSA_20SM90_TMA_LOAD_IM2COLENSA_14ComposedLayoutINSA_7SwizzleILi2ELi4ELi3EEENSA_18smem_ptr_flag_bitsILi16EEENSW_INSB_IJNSB_IJNSC_ILi8EEENSC_ILi16EEEEEENSB_IJSJ_SE_EEENSB_IJSE_NSC_ILi14EEEEEEEEENSB_IJNSB_IJSJ_NSC_ILi256EEEEEENSB_IJSE_SY_EEENSB_IJSY_NSC_ILi4096EEEEEEEEEEEEEvEENS15_INSA_23SM90_TMA_LOAD_MULTICASTES1Q_vEEEENS_8epilogue10collective6detail29Sm90TmaWarpSpecializedAdapterINS1W_15DefaultEpilogueISM_NSB_IJNSB_IJlllEEESE_SY_EEES21_NS1V_6thread17LinearCombinationISM_Li1EffLNS22_9ScaleType4KindE0ELNS_15FloatRoundStyleE2ESM_EENS_4gemm15EpilogueDefaultEEEEEvvEEEEvNT_6ParamsE)
        /*0394*/ 	.short	0x0210
        /*0396*/ 	.short	0x03f0


	//----- nvinfo : EIATTR_SW_WAR
	.align		4
.L_34:
        /*0398*/ 	.byte	0x04, 0x36
        /*039a*/ 	.short	(.L_36 - .L_35)
.L_35:
        /*039c*/ 	.word	0x00000008
.L_36:


//--------------------- .nv.callgraph             --------------------------
	.section	.nv.callgraph,"",@"SHT_CUDA_CALLGRAPH"
	.align	4
	.sectionentsize	8
	.align		4
        /*0000*/ 	.word	0x00000000
	.align		4
        /*0004*/ 	.word	0xffffffff
	.align		4
        /*0008*/ 	.word	0x00000000
	.align		4
        /*000c*/ 	.word	0xfffffffe
	.align		4
        /*0010*/ 	.word	0x00000000
	.align		4
        /*0014*/ 	.word	0xfffffffd
	.align		4
        /*0018*/ 	.word	0x00000000
	.align		4
        /*001c*/ 	.word	0xfffffffc


//--------------------- .nv.constant4             --------------------------
	.section	.nv.constant4,"a",@progbits
	.align	8
	.align		8
.nv.constant4:
        /*0000*/ 	.dword	_ZN39_INTERNAL_3d4b08fc_4_k_cu_823a50c4_34864cuda3std3__45__cpo5beginE
	.align		8
        /*0008*/ 	.dword	_ZN39_INTERNAL_3d4b08fc_4_k_cu_823a50c4_34864cuda3std3__45__cpo3endE
	.align		8
        /*0010*/ 	.dword	_ZN39_INTERNAL_3d4b08fc_4_k_cu_823a50c4_34864cuda3std3__45__cpo6cbeginE
	.align		8
        /*0018*/ 	.dword	_ZN39_INTERNAL_3d4b08fc_4_k_cu_823a50c4_34864cuda3std3__45__cpo4cendE
	.align		8
        /*0020*/ 	.dword	_ZN39_INTERNAL_3d4b08fc_4_k_cu_823a50c4_34864cuda3std3__441_GLOBAL__N__3d4b08fc_4_k_cu_823a50c4_34866ignoreE
	.align		8
        /*0028*/ 	.dword	_ZN39_INTERNAL_3d4b08fc_4_k_cu_823a50c4_34864cuda3std3__419piecewise_constructE
	.align		8
        /*0030*/ 	.dword	_ZN39_INTERNAL_3d4b08fc_4_k_cu_823a50c4_34864cuda3std3__48in_placeE
	.align		8
        /*0038*/ 	.dword	_ZN39_INTERNAL_3d4b08fc_4_k_cu_823a50c4_34864cuda3std6ranges3__45__cpo4swapE
	.align		8
        /*0040*/ 	.dword	_ZN39_INTERNAL_3d4b08fc_4_k_cu_823a50c4_34864cuda3std6ranges3__45__cpo9iter_moveE
	.align		8
        /*0048*/ 	.dword	_ZN39_INTERNAL_3d4b08fc_4_k_cu_823a50c4_34864cute7productE
	.align		8
        /*0050*/ 	.dword	_ZN39_INTERNAL_3d4b08fc_4_k_cu_823a50c4_34864cute1_E


//--------------------- .text._ZN7cutlass13device_kernelINS_4conv6kernel13ConvUniversalINS1_16ConvProblemShapeILNS1_8OperatorE0ELi2EEENS1_10collective14CollectiveConvINS1_46MainloopSm90TmaGmmaWarpSpecializedImplicitGemmILS5_0ELi14ELi2EN4cute5tupleIJNSA_1CILi2EEENSC_ILi1EEESE_EEENS1_36KernelImplicitTmaWarpSpecializedSm90ELi1EEENSB_IJNSC_ILi128EEESI_NSB_IJNSC_ILi32EEEEEEEEENS_10bfloat16_tESM_NSA_8TiledMMAINSA_8MMA_AtomIJNSA_4SM904GMMA28MMA_64x128x16_F32BF16BF16_SSILNSQ_5MajorE0ELSS_0ELNSQ_7ScaleInE1ELST_1EEEEEENSA_6LayoutINSB_IJSE_SE_SE_EEENSB_IJNSC_ILi0EEESY_SY_EEEEENSB_IJNSA_10UnderscoreES11_S11_EEEEENS7_6detail26Sm90ImplicitGemmTileTraitsINSA_20SM90_TMA_LOAD_IM2COLENSA_14ComposedLayoutINSA_7SwizzleILi2ELi4ELi3EEENSA_18smem_ptr_flag_bitsILi16EEENSW_INSB_IJNSB_IJNSC_ILi8EEENSC_ILi16EEEEEENSB_IJSJ_SE_EEENSB_IJSE_NSC_ILi14EEEEEEEEENSB_IJNSB_IJSJ_NSC_ILi256EEEEEENSB_IJSE_SY_EEENSB_IJSY_NSC_ILi4096EEEEEEEEEEEEEvEENS15_INSA_23SM90_TMA_LOAD_MULTICASTES1Q_vEEEENS_8epilogue10collective6detail29Sm90TmaWarpSpecializedAdapterINS1W_15DefaultEpilogueISM_NSB_IJNSB_IJlllEEESE_SY_EEES21_NS1V_6thread17LinearCombinationISM_Li1EffLNS22_9ScaleType4KindE0ELNS_15FloatRoundStyleE2ESM_EENS_4gemm15EpilogueDefaultEEEEEvvEEEEvNT_6ParamsE --------------------------
	.section	.text._ZN7cutlass13device_kernelINS_4conv6kernel13ConvUniversalINS1_16ConvProblemShapeILNS1_8OperatorE0ELi2EEENS1_10collective14CollectiveConvINS1_46MainloopSm90TmaGmmaWarpSpecializedImplicitGemmILS5_0ELi14ELi2EN4cute5tupleIJNSA_1CILi2EEENSC_ILi1EEESE_EEENS1_36KernelImplicitTmaWarpSpecializedSm90ELi1EEENSB_IJNSC_ILi128EEESI_NSB_IJNSC_ILi32EEEEEEEEENS_10bfloat16_tESM_NSA_8TiledMMAINSA_8MMA_AtomIJNSA_4SM904GMMA28MMA_64x128x16_F32BF16BF16_SSILNSQ_5MajorE0ELSS_0ELNSQ_7ScaleInE1ELST_1EEEEEENSA_6LayoutINSB_IJSE_SE_SE_EEENSB_IJNSC_ILi0EEESY_SY_EEEEENSB_IJNSA_10UnderscoreES11_S11_EEEEENS7_6detail26Sm90ImplicitGemmTileTraitsINSA_20SM90_TMA_LOAD_IM2COLENSA_14ComposedLayoutINSA_7SwizzleILi2ELi4ELi3EEENSA_18smem_ptr_flag_bitsILi16EEENSW_INSB_IJNSB_IJNSC_ILi8EEENSC_ILi16EEEEEENSB_IJSJ_SE_EEENSB_IJSE_NSC_ILi14EEEEEEEEENSB_IJNSB_IJSJ_NSC_ILi256EEEEEENSB_IJSE_SY_EEENSB_IJSY_NSC_ILi4096EEEEEEEEEEEEEvEENS15_INSA_23SM90_TMA_LOAD_MULTICASTES1Q_vEEEENS_8epilogue10collective6detail29Sm90TmaWarpSpecializedAdapterINS1W_15DefaultEpilogueISM_NSB_IJNSB_IJlllEEESE_SY_EEES21_NS1V_6thread17LinearCombinationISM_Li1EffLNS22_9ScaleType4KindE0ELNS_15FloatRoundStyleE2ESM_EENS_4gemm15EpilogueDefaultEEEEEvvEEEEvNT_6ParamsE,"ax",@progbits
	.align	128
.text._ZN7cutlass13device_kernelINS_4conv6kernel13ConvUniversalINS1_16ConvProblemShapeILNS1_8OperatorE0ELi2EEENS1_10collective14CollectiveConvINS1_46MainloopSm90TmaGmmaWarpSpecializedImplicitGemmILS5_0ELi14ELi2EN4cute5tupleIJNSA_1CILi2EEENSC_ILi1EEESE_EEENS1_36KernelImplicitTmaWarpSpecializedSm90ELi1EEENSB_IJNSC_ILi128EEESI_NSB_IJNSC_ILi32EEEEEEEEENS_10bfloat16_tESM_NSA_8TiledMMAINSA_8MMA_AtomIJNSA_4SM904GMMA28MMA_64x128x16_F32BF16BF16_SSILNSQ_5MajorE0ELSS_0ELNSQ_7ScaleInE1ELST_1EEEEEENSA_6LayoutINSB_IJSE_SE_SE_EEENSB_IJNSC_ILi0EEESY_SY_EEEEENSB_IJNSA_10UnderscoreES11_S11_EEEEENS7_6detail26Sm90ImplicitGemmTileTraitsINSA_20SM90_TMA_LOAD_IM2COLENSA_14ComposedLayoutINSA_7SwizzleILi2ELi4ELi3EEENSA_18smem_ptr_flag_bitsILi16EEENSW_INSB_IJNSB_IJNSC_ILi8EEENSC_ILi16EEEEEENSB_IJSJ_SE_EEENSB_IJSE_NSC_ILi14EEEEEEEEENSB_IJNSB_IJSJ_NSC_ILi256EEEEEENSB_IJSE_SY_EEENSB_IJSY_NSC_ILi4096EEEEEEEEEEEEEvEENS15_INSA_23SM90_TMA_LOAD_MULTICASTES1Q_vEEEENS_8epilogue10collective6detail29Sm90TmaWarpSpecializedAdapterINS1W_15DefaultEpilogueISM_NSB_IJNSB_IJlllEEESE_SY_EEES21_NS1V_6thread17LinearCombinationISM_Li1EffLNS22_9ScaleType4KindE0ELNS_15FloatRoundStyleE2ESM_EENS_4gemm15EpilogueDefaultEEEEEvvEEEEvNT_6ParamsE:
        .type           _ZN7cutlass13device_kernelINS_4conv6kernel13ConvUniversalINS1_16ConvProblemShapeILNS1_8OperatorE0ELi2EEENS1_10collective14CollectiveConvINS1_46MainloopSm90TmaGmmaWarpSpecializedImplicitGemmILS5_0ELi14ELi2EN4cute5tupleIJNSA_1CILi2EEENSC_ILi1EEESE_EEENS1_36KernelImplicitTmaWarpSpecializedSm90ELi1EEENSB_IJNSC_ILi128EEESI_NSB_IJNSC_ILi32EEEEEEEEENS_10bfloat16_tESM_NSA_8TiledMMAINSA_8MMA_AtomIJNSA_4SM904GMMA28MMA_64x128x16_F32BF16BF16_SSILNSQ_5MajorE0ELSS_0ELNSQ_7ScaleInE1ELST_1EEEEEENSA_6LayoutINSB_IJSE_SE_SE_EEENSB_IJNSC_ILi0EEESY_SY_EEEEENSB_IJNSA_10UnderscoreES11_S11_EEEEENS7_6detail26Sm90ImplicitGemmTileTraitsINSA_20SM90_TMA_LOAD_IM2COLENSA_14ComposedLayoutINSA_7SwizzleILi2ELi4ELi3EEENSA_18smem_ptr_flag_bitsILi16EEENSW_INSB_IJNSB_IJNSC_ILi8EEENSC_ILi16EEEEEENSB_IJSJ_SE_EEENSB_IJSE_NSC_ILi14EEEEEEEEENSB_IJNSB_IJSJ_NSC_ILi256EEEEEENSB_IJSE_SY_EEENSB_IJSY_NSC_ILi4096EEEEEEEEEEEEEvEENS15_INSA_23SM90_TMA_LOAD_MULTICASTES1Q_vEEEENS_8epilogue10collective6detail29Sm90TmaWarpSpecializedAdapterINS1W_15DefaultEpilogueISM_NSB_IJNSB_IJlllEEESE_SY_EEES21_NS1V_6thread17LinearCombinationISM_Li1EffLNS22_9ScaleType4KindE0ELNS_15FloatRoundStyleE2ESM_EENS_4gemm15EpilogueDefaultEEEEEvvEEEEvNT_6ParamsE,@function
        .size           _ZN7cutlass13device_kernelINS_4conv6kernel13ConvUniversalINS1_16ConvProblemShapeILNS1_8OperatorE0ELi2EEENS1_10collective14CollectiveConvINS1_46MainloopSm90TmaGmmaWarpSpecializedImplicitGemmILS5_0ELi14ELi2EN4cute5tupleIJNSA_1CILi2EEENSC_ILi1EEESE_EEENS1_36KernelImplicitTmaWarpSpecializedSm90ELi1EEENSB_IJNSC_ILi128EEESI_NSB_IJNSC_ILi32EEEEEEEEENS_10bfloat16_tESM_NSA_8TiledMMAINSA_8MMA_AtomIJNSA_4SM904GMMA28MMA_64x128x16_F32BF16BF16_SSILNSQ_5MajorE0ELSS_0ELNSQ_7ScaleInE1ELST_1EEEEEENSA_6LayoutINSB_IJSE_SE_SE_EEENSB_IJNSC_ILi0EEESY_SY_EEEEENSB_IJNSA_10UnderscoreES11_S11_EEEEENS7_6detail26Sm90ImplicitGemmTileTraitsINSA_20SM90_TMA_LOAD_IM2COLENSA_14ComposedLayoutINSA_7SwizzleILi2ELi4ELi3EEENSA_18smem_ptr_flag_bitsILi16EEENSW_INSB_IJNSB_IJNSC_ILi8EEENSC_ILi16EEEEEENSB_IJSJ_SE_EEENSB_IJSE_NSC_ILi14EEEEEEEEENSB_IJNSB_IJSJ_NSC_ILi256EEEEEENSB_IJSE_SY_EEENSB_IJSY_NSC_ILi4096EEEEEEEEEEEEEvEENS15_INSA_23SM90_TMA_LOAD_MULTICASTES1Q_vEEEENS_8epilogue10collective6detail29Sm90TmaWarpSpecializedAdapterINS1W_15DefaultEpilogueISM_NSB_IJNSB_IJlllEEESE_SY_EEES21_NS1V_6thread17LinearCombinationISM_Li1EffLNS22_9ScaleType4KindE0ELNS_15FloatRoundStyleE2ESM_EENS_4gemm15EpilogueDefaultEEEEEvvEEEEvNT_6ParamsE,(.L_x_302 - _ZN7cutlass13device_kernelINS_4conv6kernel13ConvUniversalINS1_16ConvProblemShapeILNS1_8OperatorE0ELi2EEENS1_10collective14CollectiveConvINS1_46MainloopSm90TmaGmmaWarpSpecializedImplicitGemmILS5_0ELi14ELi2EN4cute5tupleIJNSA_1CILi2EEENSC_ILi1EEESE_EEENS1_36KernelImplicitTmaWarpSpecializedSm90ELi1EEENSB_IJNSC_ILi128EEESI_NSB_IJNSC_ILi32EEEEEEEEENS_10bfloat16_tESM_NSA_8TiledMMAINSA_8MMA_AtomIJNSA_4SM904GMMA28MMA_64x128x16_F32BF16BF16_SSILNSQ_5MajorE0ELSS_0ELNSQ_7ScaleInE1ELST_1EEEEEENSA_6LayoutINSB_IJSE_SE_SE_EEENSB_IJNSC_ILi0EEESY_SY_EEEEENSB_IJNSA_10UnderscoreES11_S11_EEEEENS7_6detail26Sm90ImplicitGemmTileTraitsINSA_20SM90_TMA_LOAD_IM2COLENSA_14ComposedLayoutINSA_7SwizzleILi2ELi4ELi3EEENSA_18smem_ptr_flag_bitsILi16EEENSW_INSB_IJNSB_IJNSC_ILi8EEENSC_ILi16EEEEEENSB_IJSJ_SE_EEENSB_IJSE_NSC_ILi14EEEEEEEEENSB_IJNSB_IJSJ_NSC_ILi256EEEEEENSB_IJSE_SY_EEENSB_IJSY_NSC_ILi4096EEEEEEEEEEEEEvEENS15_INSA_23SM90_TMA_LOAD_MULTICASTES1Q_vEEEENS_8epilogue10collective6detail29Sm90TmaWarpSpecializedAdapterINS1W_15DefaultEpilogueISM_NSB_IJNSB_IJlllEEESE_SY_EEES21_NS1V_6thread17LinearCombinationISM_Li1EffLNS22_9ScaleType4KindE0ELNS_15FloatRoundStyleE2ESM_EENS_4gemm15EpilogueDefaultEEEEEvvEEEEvNT_6ParamsE)
        .other          _ZN7cutlass13device_kernelINS_4conv6kernel13ConvUniversalINS1_16ConvProblemShapeILNS1_8OperatorE0ELi2EEENS1_10collective14CollectiveConvINS1_46MainloopSm90TmaGmmaWarpSpecializedImplicitGemmILS5_0ELi14ELi2EN4cute5tupleIJNSA_1CILi2EEENSC_ILi1EEESE_EEENS1_36KernelImplicitTmaWarpSpecializedSm90ELi1EEENSB_IJNSC_ILi128EEESI_NSB_IJNSC_ILi32EEEEEEEEENS_10bfloat16_tESM_NSA_8TiledMMAINSA_8MMA_AtomIJNSA_4SM904GMMA28MMA_64x128x16_F32BF16BF16_SSILNSQ_5MajorE0ELSS_0ELNSQ_7ScaleInE1ELST_1EEEEEENSA_6LayoutINSB_IJSE_SE_SE_EEENSB_IJNSC_ILi0EEESY_SY_EEEEENSB_IJNSA_10UnderscoreES11_S11_EEEEENS7_6detail26Sm90ImplicitGemmTileTraitsINSA_20SM90_TMA_LOAD_IM2COLENSA_14ComposedLayoutINSA_7SwizzleILi2ELi4ELi3EEENSA_18smem_ptr_flag_bitsILi16EEENSW_INSB_IJNSB_IJNSC_ILi8EEENSC_ILi16EEEEEENSB_IJSJ_SE_EEENSB_IJSE_NSC_ILi14EEEEEEEEENSB_IJNSB_IJSJ_NSC_ILi256EEEEEENSB_IJSE_SY_EEENSB_IJSY_NSC_ILi4096EEEEEEEEEEEEEvEENS15_INSA_23SM90_TMA_LOAD_MULTICASTES1Q_vEEEENS_8epilogue10collective6detail29Sm90TmaWarpSpecializedAdapterINS1W_15DefaultEpilogueISM_NSB_IJNSB_IJlllEEESE_SY_EEES21_NS1V_6thread17LinearCombinationISM_Li1EffLNS22_9ScaleType4KindE0ELNS_15FloatRoundStyleE2ESM_EENS_4gemm15EpilogueDefaultEEEEEvvEEEEvNT_6ParamsE,@"STO_CUDA_ENTRY STV_DEFAULT"
_ZN7cutlass13device_kernelINS_4conv6kernel13ConvUniversalINS1_16ConvProblemShapeILNS1_8OperatorE0ELi2EEENS1_10collective14CollectiveConvINS1_46MainloopSm90TmaGmmaWarpSpecializedImplicitGemmILS5_0ELi14ELi2EN4cute5tupleIJNSA_1CILi2EEENSC_ILi1EEESE_EEENS1_36KernelImplicitTmaWarpSpecializedSm90ELi1EEENSB_IJNSC_ILi128EEESI_NSB_IJNSC_ILi32EEEEEEEEENS_10bfloat16_tESM_NSA_8TiledMMAINSA_8MMA_AtomIJNSA_4SM904GMMA28MMA_64x128x16_F32BF16BF16_SSILNSQ_5MajorE0ELSS_0ELNSQ_7ScaleInE1ELST_1EEEEEENSA_6LayoutINSB_IJSE_SE_SE_EEENSB_IJNSC_ILi0EEESY_SY_EEEEENSB_IJNSA_10UnderscoreES11_S11_EEEEENS7_6detail26Sm90ImplicitGemmTileTraitsINSA_20SM90_TMA_LOAD_IM2COLENSA_14ComposedLayoutINSA_7SwizzleILi2ELi4ELi3EEENSA_18smem_ptr_flag_bitsILi16EEENSW_INSB_IJNSB_IJNSC_ILi8EEENSC_ILi16EEEEEENSB_IJSJ_SE_EEENSB_IJSE_NSC_ILi14EEEEEEEEENSB_IJNSB_IJSJ_NSC_ILi256EEEEEENSB_IJSE_SY_EEENSB_IJSY_NSC_ILi4096EEEEEEEEEEEEEvEENS15_INSA_23SM90_TMA_LOAD_MULTICASTES1Q_vEEEENS_8epilogue10collective6detail29Sm90TmaWarpSpecializedAdapterINS1W_15DefaultEpilogueISM_NSB_IJNSB_IJlllEEESE_SY_EEES21_NS1V_6thread17LinearCombinationISM_Li1EffLNS22_9ScaleType4KindE0ELNS_15FloatRoundStyleE2ESM_EENS_4gemm15EpilogueDefaultEEEEEvvEEEEvNT_6ParamsE:
[----:B------:R-:W-:Y:S01]  /*0000*/  LDC R1, c[0x0][0x28] ;  /* 0x00000a00ff017b82 */ /* 0x000fe20000000800 */
[----:B------:R-:W0:Y:S01]  /*0010*/  S2R R11, SR_TID.X ;  /* 0x00000000000b7919 */ /* 0x000e220000002100 */
[----:B------:R-:W-:Y:S01]  /*0020*/  ELECT P0, URZ, PT ;  /* 0x00000000003f782f */ /* 0x000fe20003800000 */
[----:B------:R-:W-:Y:S01]  /*0030*/  BSSY B0, `(.L_x_0) ;  /* 0x0000010000007945 */ /* 0x000fe20003800000 */
[----:B------:R-:W1:Y:S01]  /*0040*/  S2R R12, SR_CTAID.X ;  /* 0x00000000000c7919 */ /* 0x000e620000002500 */
[--C-:B0-----:R-:W-:Y:S02]  /*0050*/  SHF.R.U32.HI R0, RZ, 0x5, R11.reuse ;  /* 0x00000005ff007819 */ /* 0x101fe4000001160b */
[----:B------:R-:W-:-:S03]  /*0060*/  SHF.R.U32.HI R3, RZ, 0x7, R11 ;  /* 0x00000007ff037819 */ /* 0x000fc6000001160b */
[----:B------:R-:W0:Y:S04]  /*0070*/  SHFL.IDX PT, R2, R0, RZ, 0x1f ;  /* 0x00001fff00027589 */ /* 0x000e2800000e0000 */
[----:B------:R2:W3:Y:S01]  /*0080*/  SHFL.IDX PT, R10, R3, RZ, 0x1f ;  /* 0x00001fff030a7589 */ /* 0x0004e200000e0000 */
[----:B0-----:R-:W-:-:S13]  /*0090*/  ISETP.NE.OR P0, PT, R2, RZ, !P0 ;  /* 0x000000ff0200720c */ /* 0x001fda0004705670 */
[----:B-123--:R-:W-:Y:S05]  /*00a0*/  @P0 BRA `(.L_x_1) ;  /* 0x0000000000200947 */ /* 0x00efea0003800000 */
[----:B------:R-:W-:Y:S02]  /*00b0*/  ULDC.64 UR4, c[0x0][0x198] ;  /* 0x0000660000047ab9 */ /* 0x000fe40000000a00 */
[----:B------:R-:W-:Y:S02]  /*00c0*/  UIADD3 UR6, UP0, UR4, 0xf0, URZ ;  /* 0x000000f004067890 */ /* 0x000fe4000ff1e03f */
[----:B------:R-:W-:Y:S02]  /*00d0*/  UIADD3 UR4, UP1, UR4, 0x1f0, URZ ;  /* 0x000001f004047890 */ /* 0x000fe4000ff3e03f */
[----:B------:R-:W-:Y:S02]  /*00e0*/  UIADD3.X UR7, URZ, UR5, URZ, UP0, !UPT ;  /* 0x000000053f077290 */ /* 0x000fe400087fe43f */
[----:B------:R-:W-:-:S07]  /*00f0*/  UIADD3.X UR5, URZ, UR5, URZ, UP1, !UPT ;  /* 0x000000053f057290 */ /* 0x000fce0008ffe43f */
[----:B------:R0:W-:Y:S02]  /*0100*/  UTMACCTL.PF [UR6] ;  /* 0x00000000060079b9 */ /* 0x0001e40008040000 */
[----:B------:R0:W-:Y:S02]  /*0110*/  UTMACCTL.PF [UR4] ;  /* 0x00000000040079b9 */ /* 0x0001e40008040000 */
[----:B0-----:R-:W-:Y:S01]  /*0120*/  NOP ;  /* 0x0000000000007918 */ /* 0x001fe20000000000 */
.L_x_1:
[----:B------:R-:W-:Y:S05]  /*0130*/  BSYNC B0 ;  /* 0x0000000000007941 */ /* 0x000fea0003800000 */
.L_x_0:
[----:B------:R-:W0:Y:S01]  /*0140*/  SHFL.IDX PT, R0, R0, RZ, 0x1f ;  /* 0x00001fff00007589 */ /* 0x000e2200000e0000 */
[----:B------:R-:W-:Y:S02]  /*0150*/  SHF.R.S32.HI R4, RZ, 0x1f, R11 ;  /* 0x0000001fff047819 */ /* 0x000fe4000001140b */
[----:B------:R-:W-:Y:S01]  /*0160*/  I2FP.F32.U32 R6, R12 ;  /* 0x0000000c00067245 */ /* 0x000fe20000201000 */
[----:B------:R-:W1:Y:S01]  /*0170*/  S2R R13, SR_CTAID.Y ;  /* 0x00000000000d7919 */ /* 0x000e620000002600 */
[----:B------:R-:W-:-:S04]  /*0180*/  LEA.HI R4, R4, R11, RZ, 0x7 ;  /* 0x0000000b04047211 */ /* 0x000fc800078f38ff */
[----:B------:R-:W-:-:S05]  /*0190*/  LOP3.LUT R4, R4, 0xffffff80, RZ, 0xc0, !PT ;  /* 0xffffff8004047812 */ /* 0x000fca00078ec0ff */
[----:B------:R-:W-:-:S05]  /*01a0*/  IMAD.IADD R14, R11, 0x1, -R4 ;  /* 0x000000010b0e7824 */ /* 0x000fca00078e0a04 */
[----:B------:R-:W-:-:S04]  /*01b0*/  SHF.R.S32.HI R3, RZ, 0x1f, R14 ;  /* 0x0000001fff037819 */ /* 0x000fc8000001140e */
[----:B------:R-:W-:Y:S02]  /*01c0*/  LEA.HI R3, R3, R14, RZ, 0x3 ;  /* 0x0000000e03037211 */ /* 0x000fe400078f18ff */
[----:B0-----:R-:W-:Y:S02]  /*01d0*/  ISETP.NE.AND P0, PT, R0, RZ, PT ;  /* 0x000000ff0000720c */ /* 0x001fe40003f05270 */
[--C-:B------:R-:W-:Y:S02]  /*01e0*/  SHF.R.S32.HI R4, RZ, 0x3, R3.reuse ;  /* 0x00000003ff047819 */ /* 0x100fe40000011403 */
[----:B------:R-:W-:Y:S02]  /*01f0*/  SHF.R.S32.HI R3, RZ, 0x1f, R3 ;  /* 0x0000001fff037819 */ /* 0x000fe40000011403 */
[----:B------:R-:W-:-:S07]  /*0200*/  SHF.R.S32.HI R5, RZ, 0x1f, R0 ;  /* 0x0000001fff057819 */ /* 0x000fce0000011400 */
[----:B-1----:R-:W-:Y:S05]  /*0210*/  @P0 BRA `(.L_x_2) ;  /* 0x0000000000b40947 */ /* 0x002fea0003800000 */
[----:B------:R-:W-:Y:S01]  /*0220*/  ELECT P0, URZ, PT ;  /* 0x00000000003f782f */ /* 0x000fe20003800000 */
[----:B------:R-:W-:-:S12]  /*0230*/  BSSY B0, `(.L_x_2) ;  /* 0x000002b000007945 */ /* 0x000fd80003800000 */
[----:B------:R-:W-:Y:S05]  /*0240*/  @!P0 BRA `(.L_x_3) ;  /* 0x0000000000a48947 */ /* 0x000fea0003800000 */
[----:B------:R-:W0:Y:S01]  /*0250*/  S2UR UR8, SR_CgaCtaId ;  /* 0x00000000000879c3 */ /* 0x000e220000008800 */
[----:B------:R-:W-:Y:S01]  /*0260*/  UMOV UR4, 0x400 ;  /* 0x0000040000047882 */ /* 0x000fe20000000000 */
[----:B------:R-:W-:Y:S01]  /*0270*/  UMOV UR5, 0x1 ;  /* 0x0000000100057882 */ /* 0x000fe20000000000 */
[----:B------:R-:W-:Y:S02]  /*0280*/  UMOV UR6, 0x2 ;  /* 0x0000000200067882 */ /* 0x000fe40000000000 */
[----:B------:R-:W-:-:S04]  /*0290*/  UIADD3 UR6, -UR6, 0x100000, URZ ;  /* 0x0010000006067890 */ /* 0x000fc8000fffe13f */
[----:B------:R-:W-:Y:S02]  /*02a0*/  USHF.L.U32 UR7, UR6, 0xb, URZ ;  /* 0x0000000b06077899 */ /* 0x000fe4000800063f */
[----:B------:R-:W-:Y:S02]  /*02b0*/  USHF.L.U32 UR6, UR6, 0x1, URZ ;  /* 0x0000000106067899 */ /* 0x000fe4000800063f */
[----:B0-----:R-:W-:Y:S02]  /*02c0*/  ULEA UR8, UR8, UR4, 0x18 ;  /* 0x0000000408087291 */ /* 0x001fe4000f8ec03f */
[----:B------:R-:W-:-:S04]  /*02d0*/  UIADD3 UR4, -UR5, 0x100000, URZ ;  /* 0x0010000005047890 */ /* 0x000fc8000fffe13f */
[----:B------:R-:W-:Y:S02]  /*02e0*/  USHF.L.U32 UR5, UR4, 0xb, URZ ;  /* 0x0000000b04057899 */ /* 0x000fe4000800063f */
[----:B------:R-:W-:Y:S01]  /*02f0*/  USHF.L.U32 UR4, UR4, 0x1, URZ ;  /* 0x0000000104047899 */ /* 0x000fe2000800063f */
[----:B------:R-:W0:Y:S11]  /*0300*/  FENCE.VIEW.ASYNC.S ;  /* 0x00000000000073c6 */ /* 0x000e360000000000 */
[----:B0-----:R0:W1:Y:S01]  /*0310*/  SYNCS.EXCH.64 URZ, [UR8+0x38000], UR4 ;  /* 0x03800004083f75b2 */ /* 0x0010620008000100 */
[----:B------:R0:W2:Y:S01]  /*0320*/  SYNCS.EXCH.64 URZ, [UR8+0x38070], UR6 ;  /* 0x03807006083f75b2 */ /* 0x0000a20008000100 */
[----:B------:R0:W3:Y:S01]  /*0330*/  SYNCS.EXCH.64 URZ, [UR8+0x38008], UR4 ;  /* 0x03800804083f75b2 */ /* 0x0000e20008000100 */
[----:B------:R0:W4:Y:S01]  /*0340*/  SYNCS.EXCH.64 URZ, [UR8+0x38078], UR6 ;  /* 0x03807806083f75b2 */ /* 0x0001220008000100 */
[----:B------:R0:W0:Y:S01]  /*0350*/  SYNCS.EXCH.64 URZ, [UR8+0x38010], UR4 ;  /* 0x03801004083f75b2 */ /* 0x0000220008000100 */
        /* <DEDUP_REMOVED lines=23> */
[----:B-1234-:R-:W-:Y:S01]  /*04d0*/  NOP ;  /* 0x0000000000007918 */ /* 0x01efe20000000000 */
.L_x_3:
[----:B0-----:R-:W-:Y:S05]  /*04e0*/  BSYNC B0 ;  /* 0x0000000000007941 */ /* 0x001fea0003800000 */
.L_x_2:
[----:B------:R-:W-:Y:S01]  /*04f0*/  ULDC UR4, c[0x0][0x150] ;  /* 0x0000540000047ab9 */ /* 0x000fe20000000800 */
[----:B------:R-:W-:Y:S01]  /*0500*/  LEA.HI R3, R3, R4, RZ, 0x2 ;  /* 0x0000000403037211 */ /* 0x000fe200078f10ff */
[----:B------:R-:W-:Y:S01]  /*0510*/  FMUL R6, R6, UR4 ;  /* 0x0000000406067c20 */ /* 0x000fe20008400000 */
[----:B------:R-:W-:Y:S01]  /*0520*/  LEA.HI R5, R5, R0, RZ, 0x2 ;  /* 0x0000000005057211 */ /* 0x000fe200078f10ff */
[----:B------:R-:W-:Y:S01]  /*0530*/  ULDC UR4, c[0x0][0x154] ;  /* 0x0000550000047ab9 */ /* 0x000fe20000000800 */
[----:B------:R-:W-:Y:S01]  /*0540*/  LOP3.LUT R3, R3, 0xfffffffc, RZ, 0xc0, !PT ;  /* 0xfffffffc03037812 */ /* 0x000fe200078ec0ff */
[----:B------:R-:W0:Y:S01]  /*0550*/  LDC R8, c[0x0][0x140] ;  /* 0x00005000ff087b82 */ /* 0x000e220000000800 */
[----:B------:R-:W-:Y:S01]  /*0560*/  LOP3.LUT R5, R5, 0x3ffffffc, RZ, 0xc0, !PT ;  /* 0x3ffffffc05057812 */ /* 0x000fe200078ec0ff */
[----:B------:R-:W1:Y:S01]  /*0570*/  F2I.U32.TRUNC.NTZ R6, R6 ;  /* 0x0000000600067305 */ /* 0x000e62000020f000 */
[----:B------:R-:W-:Y:S01]  /*0580*/  LOP3.LUT P0, RZ, R14, 0x7, RZ, 0xc0, !PT ;  /* 0x000000070eff7812 */ /* 0x000fe2000780c0ff */
[----:B------:R-:W-:Y:S01]  /*0590*/  IMAD.IADD R3, R4, 0x1, -R3 ;  /* 0x0000000104037824 */ /* 0x000fe200078e0a03 */
[----:B------:R-:W-:Y:S01]  /*05a0*/  I2FP.F32.U32 R4, R13 ;  /* 0x0000000d00047245 */ /* 0x000fe20000201000 */
[----:B------:R-:W-:Y:S01]  /*05b0*/  IMAD.IADD R0, R0, 0x1, -R5 ;  /* 0x0000000100007824 */ /* 0x000fe200078e0a05 */
[----:B------:R-:W-:Y:S01]  /*05c0*/  ISETP.NE.AND P3, PT, R10, 0x1, PT ;  /* 0x000000010a00780c */ /* 0x000fe20003f65270 */
[----:B------:R-:W-:Y:S01]  /*05d0*/  NOP ;  /* 0x0000000000007918 */ /* 0x000fe20000000000 */
[----:B------:R-:W-:Y:S01]  /*05e0*/  NOP ;  /* 0x0000000000007918 */ /* 0x000fe20000000000 */
[----:B------:R-:W-:-:S02]  /*05f0*/  IMAD R0, R0, 0x4, R3 ;  /* 0x0000000400007824 */ /* 0x000fc400078e0203 */
[----:B------:R-:W-:Y:S01]  /*0600*/  FMUL R7, R4, UR4 ;  /* 0x0000000404077c20 */ /* 0x000fe20008400000 */
[----:B------:R-:W-:Y:S02]  /*0610*/  ULDC UR4, c[0x0][0x144] ;  /* 0x0000510000047ab9 */ /* 0x000fe40000000800 */
[C---:B------:R-:W-:Y:S01]  /*0620*/  LEA.HI R3, R0.reuse, R0, RZ, 0x1 ;  /* 0x0000000000037211 */ /* 0x040fe200078f08ff */
[----:B-1----:R-:W-:Y:S02]  /*0630*/  IMAD.MOV R5, RZ, RZ, -R6 ;  /* 0x000000ffff057224 */ /* 0x002fe400078e0a06 */
[----:B------:R-:W1:Y:S01]  /*0640*/  F2I.U32.TRUNC.NTZ R7, R7 ;  /* 0x0000000700077305 */ /* 0x000e62000020f000 */
[----:B------:R-:W-:Y:S01]  /*0650*/  LOP3.LUT R3, R3, 0xfffffffe, RZ, 0xc0, !PT ;  /* 0xfffffffe03037812 */ /* 0x000fe200078ec0ff */
[----:B------:R-:W-:Y:S01]  /*0660*/  IMAD R4, R5, UR4, R12 ;  /* 0x0000000405047c24 */ /* 0x000fe2000f8e020c */
[----:B------:R-:W-:Y:S01]  /*0670*/  ULDC UR4, c[0x0][0x148] ;  /* 0x0000520000047ab9 */ /* 0x000fe20000000800 */
[----:B------:R-:W-:Y:S01]  /*0680*/  IMAD.SHL.U32 R5, R0, 0x4, RZ ;  /* 0x0000000400057824 */ /* 0x000fe200078e00ff */
[----:B0-----:R-:W-:Y:S01]  /*0690*/  ISETP.EQ.U32.AND P1, PT, R8, 0x1, PT ;  /* 0x000000010800780c */ /* 0x001fe20003f22070 */
[----:B------:R-:W-:-:S03]  /*06a0*/  IMAD.IADD R3, R0, 0x1, -R3 ;  /* 0x0000000100037824 */ /* 0x000fc600078e0a03 */
[----:B------:R-:W-:Y:S02]  /*06b0*/  LOP3.LUT R0, R0, 0xc, R5, 0x78, !PT ;  /* 0x0000000c00007812 */ /* 0x000fe400078e7805 */
[----:B------:R-:W-:Y:S02]  /*06c0*/  ISETP.NE.AND P4, PT, R3, R4, PT ;  /* 0x000000040300720c */ /* 0x000fe40003f85270 */
[----:B------:R-:W-:Y:S01]  /*06d0*/  SHF.R.S32.HI R3, RZ, 0x1f, R2 ;  /* 0x0000001fff037819 */ /* 0x000fe20000011402 */
[----:B-1----:R-:W-:Y:S01]  /*06e0*/  IMAD.MOV R6, RZ, RZ, -R7 ;  /* 0x000000ffff067224 */ /* 0x002fe200078e0a07 */
[----:B------:R-:W-:Y:S02]  /*06f0*/  ISETP.LT.U32.AND P0, PT, R0, 0x2, !P0 ;  /* 0x000000020000780c */ /* 0x000fe40004701070 */
[----:B------:R-:W-:Y:S01]  /*0700*/  LEA.HI R3, R3, R2, RZ, 0x2 ;  /* 0x0000000203037211 */ /* 0x000fe200078f10ff */
[----:B------:R-:W-:-:S03]  /*0710*/  IMAD R7, R6, UR4, R13 ;  /* 0x0000000406077c24 */ /* 0x000fc6000f8e020d */
[----:B------:R-:W-:-:S03]  /*0720*/  LOP3.LUT R3, R3, 0xfffffffc, RZ, 0xc0, !PT ;  /* 0xfffffffc03037812 */ /* 0x000fc600078ec0ff */
[----:B------:R-:W-:Y:S02]  /*0730*/  @P4 LEA.HI R4, R0, R0, RZ, 0x1 ;  /* 0x0000000000044211 */ /* 0x000fe400078f08ff */
[----:B------:R-:W-:Y:S01]  /*0740*/  IMAD.IADD R5, R2, 0x1, -R3 ;  /* 0x0000000102057824 */ /* 0x000fe200078e0a03 */
[----:B------:R-:W-:Y:S02]  /*0750*/  SEL R3, RZ, 0x1, !P0 ;  /* 0x00000001ff037807 */ /* 0x000fe40004000000 */
[----:B------:R-:W-:Y:S02]  /*0760*/  @P4 SHF.R.S32.HI R4, RZ, 0x1, R4 ;  /* 0x00000001ff044819 */ /* 0x000fe40000011404 */
[----:B------:R-:W-:Y:S02]  /*0770*/  LOP3.LUT P2, RZ, R10, R5, RZ, 0xfc, !PT ;  /* 0x000000050aff7212 */ /* 0x000fe4000784fcff */
[----:B------:R-:W-:Y:S01]  /*0780*/  @P4 ISETP.NE.AND P5, PT, R4, R7, PT ;  /* 0x000000070400420c */ /* 0x000fe20003fa5270 */
[----:B------:R-:W-:Y:S01]  /*0790*/  IMAD.MOV.U32 R4, RZ, RZ, 0x1 ;  /* 0x00000001ff047424 */ /* 0x000fe200078e00ff */
[----:B------:R-:W-:-:S02]  /*07a0*/  SEL R2, RZ, 0x1, P2 ;  /* 0x00000001ff027807 */ /* 0x000fc40001000000 */
[----:B------:R-:W-:Y:S02]  /*07b0*/  @P4 SEL R4, RZ, 0x1, P5 ;  /* 0x00000001ff044807 */ /* 0x000fe40002800000 */
[----:B------:R-:W-:Y:S02]  /*07c0*/  SEL R2, R2, 0x2, P3 ;  /* 0x0000000202027807 */ /* 0x000fe40001800000 */
[----:B------:R-:W-:Y:S01]  /*07d0*/  LOP3.LUT R4, R4, R3, RZ, 0xc0, !PT ;  /* 0x0000000304047212 */ /* 0x000fe200078ec0ff */
[----:B------:R-:W-:Y:S06]  /*07e0*/  @!P1 BRA `(.L_x_4) ;  /* 0x0000000000089947 */ /* 0x000fec0003800000 */
[----:B------:R-:W-:Y:S01]  /*07f0*/  UCGABAR_ARV ;  /* 0x00000000000079c7 */ /* 0x000fe20008000000 */
[----:B------:R-:W-:Y:S05]  /*0800*/  BRA `(.L_x_5) ;  /* 0x0000000000047947 */ /* 0x000fea0003800000 */
.L_x_4:
[----:B------:R-:W-:Y:S01]  /*0810*/  NOP ;  /* 0x0000000000007918 */ /* 0x000fe20000000000 */
.L_x_5:
[----:B------:R-:W-:Y:S01]  /*0820*/  ULDC.64 UR4, c[0x0][0x598] ;  /* 0x0001660000047ab9 */ /* 0x000fe20000000a00 */
[----:B------:R-:W-:Y:S01]  /*0830*/  ULDC.64 UR12, c[0x0][0x208] ;  /* 0x00008200000c7ab9 */ /* 0x000fe20000000a00 */
[----:B------:R-:W-:-:S04]  /*0840*/  ISETP.NE.U32.AND P0, PT, RZ, UR4, PT ;  /* 0x00000004ff007c0c */ /* 0x000fc8000bf05070 */
[----:B------:R-:W-:-:S13]  /*0850*/  ISETP.NE.AND.EX P0, PT, RZ, UR5, PT, P0 ;  /* 0x00000005ff007c0c */ /* 0x000fda000bf05300 */
[----:B------:R-:W-:Y:S05]  /*0860*/  @!P0 BRA `(.L_x_6) ;  /* 0x00000000001c8947 */ /* 0x000fea0003800000 */
[----:B------:R-:W0:Y:S02]  /*0870*/  LDC.64 R6, c[0x0][0x598] ;  /* 0x00016600ff067b82 */ /* 0x000e240000000a00 */
[----:B0-----:R-:W2:Y:S02]  /*0880*/  LDG.E.64 R6, desc[UR12][R6.64] ;  /* 0x0000000c06067981 */ /* 0x001ea4000c1e1b00 */
[----:B--2---:R-:W-:-:S04]  /*0890*/  ISETP.NE.U32.AND P0, PT, R6, RZ, PT ;  /* 0x000000ff0600720c */ /* 0x004fc80003f05070 */
[----:B------:R-:W-:-:S13]  /*08a0*/  ISETP.NE.AND.EX P0, PT, R7, RZ, PT, P0 ;  /* 0x000000ff0700720c */ /* 0x000fda0003f05300 */
[----:B------:R-:W-:Y:S05]  /*08b0*/  @!P0 BRA `(.L_x_6) ;  /* 0x0000000000088947 */ /* 0x000fea0003800000 */
[----:B------:R0:W5:Y:S01]  /*08c0*/  LD.E R8, desc[UR12][R6.64] ;  /* 0x0000000c06087980 */ /* 0x000162000c101900 */
[----:B------:R-:W-:Y:S05]  /*08d0*/  BRA `(.L_x_7) ;  /* 0x0000000000207947 */ /* 0x000fea0003800000 */
.L_x_6:
[----:B------:R-:W-:Y:S02]  /*08e0*/  ULDC.64 UR4, c[0x0][0x588] ;  /* 0x0001620000047ab9 */ /* 0x000fe40000000a00 */
[----:B------:R-:W-:-:S04]  /*08f0*/  ISETP.NE.U32.AND P0, PT, RZ, UR4, PT ;  /* 0x00000004ff007c0c */ /* 0x000fc8000bf05070 */
[----:B------:R-:W-:-:S13]  /*0900*/  ISETP.NE.AND.EX P0, PT, RZ, UR5, PT, P0 ;  /* 0x00000005ff007c0c */ /* 0x000fda000bf05300 */
[----:B------:R-:W-:Y:S05]  /*0910*/  @!P0 BRA `(.L_x_8) ;  /* 0x00000000000c8947 */ /* 0x000fea0003800000 */
[----:B------:R-:W0:Y:S02]  /*0920*/  LDC.64 R8, c[0x0][0x588] ;  /* 0x00016200ff087b82 */ /* 0x000e240000000a00 */
[----:B0-----:R1:W5:Y:S01]  /*0930*/  LDG.E R8, desc[UR12][R8.64] ;  /* 0x0000000c08087981 */ /* 0x001362000c1e1900 */
[----:B------:R-:W-:Y:S05]  /*0940*/  BRA `(.L_x_7) ;  /* 0x0000000000047947 */ /* 0x000fea0003800000 */
.L_x_8:
[----:B------:R-:W2:Y:S02]  /*0950*/  LDC R8, c[0x0][0x580] ;  /* 0x00016000ff087b82 */ /* 0x000ea40000000800 */
.L_x_7:
[----:B------:R-:W-:Y:S02]  /*0960*/  ULDC.64 UR4, c[0x0][0x5a0] ;  /* 0x0001680000047ab9 */ /* 0x000fe40000000a00 */
[----:B------:R-:W-:-:S04]  /*0970*/  ISETP.NE.U32.AND P0, PT, RZ, UR4, PT ;  /* 0x00000004ff007c0c */ /* 0x000fc8000bf05070 */
[----:B------:R-:W-:-:S13]  /*0980*/  ISETP.NE.AND.EX P0, PT, RZ, UR5, PT, P0 ;  /* 0x00000005ff007c0c */ /* 0x000fda000bf05300 */
[----:B------:R-:W-:Y:S05]  /*0990*/  @!P0 BRA `(.L_x_9) ;  /* 0x00000000001c8947 */ /* 0x000fea0003800000 */
[----:B0-----:R-:W0:Y:S02]  /*09a0*/  LDC.64 R6, c[0x0][0x5a0] ;  /* 0x00016800ff067b82 */ /* 0x001e240000000a00 */
[----:B0-----:R-:W3:Y:S02]  /*09b0*/  LDG.E.64 R6, desc[UR12][R6.64] ;  /* 0x0000000c06067981 */ /* 0x001ee4000c1e1b00 */
[----:B---3--:R-:W-:-:S04]  /*09c0*/  ISETP.NE.U32.AND P0, PT, R6, RZ, PT ;  /* 0x000000ff0600720c */ /* 0x008fc80003f05070 */
[----:B------:R-:W-:-:S13]  /*09d0*/  ISETP.NE.AND.EX P0, PT, R7, RZ, PT, P0 ;  /* 0x000000ff0700720c */ /* 0x000fda0003f05300 */
[----:B------:R-:W-:Y:S05]  /*09e0*/  @!P0 BRA `(.L_x_9) ;  /* 0x0000000000088947 */ /* 0x000fea0003800000 */
[----:B-1----:R0:W5:Y:S01]  /*09f0*/  LD.E R9, desc[UR12][R6.64] ;  /* 0x0000000c06097980 */ /* 0x002162000c101900 */
[----:B------:R-:W-:Y:S05]  /*0a00*/  BRA `(.L_x_10) ;  /* 0x0000000000207947 */ /* 0x000fea0003800000 */
.L_x_9:
[----:B------:R-:W-:Y:S02]  /*0a10*/  ULDC.64 UR4, c[0x0][0x590] ;  /* 0x0001640000047ab9 */ /* 0x000fe40000000a00 */
[----:B------:R-:W-:-:S04]  /*0a20*/  ISETP.NE.U32.AND P0, PT, RZ, UR4, PT ;  /* 0x00000004ff007c0c */ /* 0x000fc8000bf05070 */
[----:B------:R-:W-:-:S13]  /*0a30*/  ISETP.NE.AND.EX P0, PT, RZ, UR5, PT, P0 ;  /* 0x00000005ff007c0c */ /* 0x000fda000bf05300 */
[----:B------:R-:W-:Y:S05]  /*0a40*/  @!P0 BRA `(.L_x_11) ;  /* 0x00000000000c8947 */ /* 0x000fea0003800000 */
[----:B0-----:R-:W1:Y:S02]  /*0a50*/  LDC.64 R6, c[0x0][0x590] ;  /* 0x00016400ff067b82 */ /* 0x001e640000000a00 */
[----:B-1----:R1:W5:Y:S01]  /*0a60*/  LDG.E R9, desc[UR12][R6.64] ;  /* 0x0000000c06097981 */ /* 0x002362000c1e1900 */
[----:B------:R-:W-:Y:S05]  /*0a70*/  BRA `(.L_x_10) ;  /* 0x0000000000047947 */ /* 0x000fea0003800000 */
.L_x_11:
[----:B-1----:R-:W3:Y:S02]  /*0a80*/  LDC R9, c[0x0][0x584] ;  /* 0x00016100ff097b82 */ /* 0x002ee40000000800 */
.L_x_10:
[----:B------:R-:W4:Y:S08]  /*0a90*/  LDC R3, c[0x0][0x3c4] ;  /* 0x0000f100ff037b82 */ /* 0x000f300000000800 */
[----:B------:R-:W2:Y:S01]  /*0aa0*/  LDC.64 R16, c[0x0][0x3c8] ;  /* 0x0000f200ff107b82 */ /* 0x000ea20000000a00 */
[----:B----4-:R-:W-:-:S05]  /*0ab0*/  VIADD R3, R3, 0x1f ;  /* 0x0000001f03037836 */ /* 0x010fca0000000000 */
[----:B01----:R-:W-:-:S04]  /*0ac0*/  SHF.R.S32.HI R6, RZ, 0x1f, R3 ;  /* 0x0000001fff067819 */ /* 0x003fc80000011403 */
[----:B------:R-:W-:-:S04]  /*0ad0*/  LEA.HI R6, R6, R3, RZ, 0x5 ;  /* 0x0000000306067211 */ /* 0x000fc800078f28ff */
[----:B------:R-:W-:-:S05]  /*0ae0*/  SHF.R.S32.HI R7, RZ, 0x5, R6 ;  /* 0x00000005ff077819 */ /* 0x000fca0000011406 */
[----:B--2---:R-:W-:-:S04]  /*0af0*/  IMAD R6, R7, R16, RZ ;  /* 0x0000001007067224 */ /* 0x004fc800078e02ff */
[----:B------:R-:W-:Y:S01]  /*0b00*/  IMAD R3, R6, R17, RZ ;  /* 0x0000001106037224 */ /* 0x000fe200078e02ff */
[----:B------:R-:W-:Y:S06]  /*0b10*/  @!P1 BRA `(.L_x_12) ;  /* 0x00000000000c9947 */ /* 0x000fec0003800000 */
[----:B------:R-:W-:Y:S01]  /*0b20*/  UCGABAR_WAIT ;  /* 0x0000000000007dc7 */ /* 0x000fe20008000000 */
[----:B------:R-:W-:Y:S01]  /*0b30*/  CCTL.IVALL ;  /* 0x00000000ff00798f */ /* 0x000fe20002000000 */
[----:B------:R-:W-:Y:S05]  /*0b40*/  BRA `(.L_x_13) ;  /* 0x0000000000047947 */ /* 0x000fea0003800000 */
.L_x_12:
[----:B------:R-:W-:Y:S06]  /*0b50*/  BAR.SYNC.DEFER_BLOCKING 0x0 ;  /* 0x0000000000007b1d */ /* 0x000fec0000010000 */
.L_x_13:
[----:B------:R-:W-:-:S13]  /*0b60*/  ISETP.NE.AND P0, PT, R10, RZ, PT ;  /* 0x000000ff0a00720c */ /* 0x000fda0003f05270 */
[----:B------:R-:W-:Y:S05]  /*0b70*/  @!P0 BRA `(.L_x_14) ;  /* 0x0000008400f48947 */ /* 0x000fea0003800000 */
[----:B------:R-:W-:-:S13]  /*0b80*/  ISETP.NE.AND P0, PT, R10, 0x1, PT ;  /* 0x000000010a00780c */ /* 0x000fda0003f05270 */
[----:B------:R-:W-:Y:S05]  /*0b90*/  @P0 EXIT ;  /* 0x000000000000094d */ /* 0x000fea0003800000 */
[----:B------:R-:W-:Y:S01]  /*0ba0*/  ISETP.GE.AND P0, PT, R3, 0x1, PT ;  /* 0x000000010300780c */ /* 0x000fe20003f06270 */
[----:B------:R-:W-:Y:S01]  /*0bb0*/  UMOV UR4, URZ ;  /* 0x0000003f00047c82 */ /* 0x000fe20008000000 */
[----:B------:R-:W-:Y:S02]  /*0bc0*/  CS2R R86, SRZ ;  /* 0x0000000000567805 */ /* 0x000fe4000001ff00 */
[----:B------:R-:W-:Y:S02]  /*0bd0*/  CS2R R88, SRZ ;  /* 0x0000000000587805 */ /* 0x000fe4000001ff00 */
[----:B------:R-:W-:Y:S02]  /*0be0*/  CS2R R90, SRZ ;  /* 0x00000000005a7805 */ /* 0x000fe4000001ff00 */
[----:B------:R-:W-:Y:S02]  /*0bf0*/  CS2R R92, SRZ ;  /* 0x00000000005c7805 */ /* 0x000fe4000001ff00 */
[----:B------:R-:W-:-:S02]  /*0c00*/  CS2R R94, SRZ ;  /* 0x00000000005e7805 */ /* 0x000fc4000001ff00 */
[----:B------:R-:W-:Y:S02]  /*0c10*/  CS2R R96, SRZ ;  /* 0x0000000000607805 */ /* 0x000fe4000001ff00 */
        /* <DEDUP_REMOVED lines=57> */
[----:B------:R-:W-:Y:S01]  /*0fb0*/  CS2R R84, SRZ ;  /* 0x0000000000547805 */ /* 0x000fe2000001ff00 */
[----:B------:R-:W-:Y:S06]  /*0fc0*/  @!P0 BRA `(.L_x_15) ;  /* 0x0000000000988947 */ /* 0x000fec0003800000 */
[----:B------:R-:W-:-:S04]  /*0fd0*/  LOP3.LUT R5, R2, 0x1, RZ, 0xfc, !PT ;  /* 0x0000000102057812 */ /* 0x000fc800078efcff */
[----:B------:R-:W-:-:S13]  /*0fe0*/  ISETP.NE.AND P1, PT, R5, 0x3, PT ;  /* 0x000000030500780c */ /* 0x000fda0003f25270 */
[----:B------:R-:W-:Y:S05]  /*0ff0*/  @!P1 BRA `(.L_x_16) ;  /* 0x0000000000049947 */ /* 0x000fea0003800000 */
[----:B------:R-:W-:Y:S01]  /*1000*/  BPT.TRAP 0x1 ;  /* 0x000000040000795c */ /* 0x000fe20000300000 */
.L_x_16:
[----:B------:R-:W0:Y:S01]  /*1010*/  S2UR UR5, SR_CgaCtaId ;  /* 0x00000000000579c3 */ /* 0x000e220000008800 */
[----:B------:R-:W-:Y:S01]  /*1020*/  SHF.L.U32 R5, RZ, 0x1f, RZ ;  /* 0x0000001fff057819 */ /* 0x000fe200000006ff */
[----:B------:R-:W-:Y:S02]  /*1030*/  UMOV UR4, 0x400 ;  /* 0x0000040000047882 */ /* 0x000fe40000000000 */
[----:B0-----:R-:W-:-:S12]  /*1040*/  ULEA UR4, UR5, UR4, 0x18 ;  /* 0x0000000405047291 */ /* 0x001fd8000f8ec03f */
.L_x_17:
[----:B0-----:R-:W-:-:S04]  /*1050*/  IMAD.U32 R6, RZ, RZ, UR4 ;  /* 0x00000004ff067e24 */ /* 0x001fc8000f8e00ff */
[----:B------:R0:W1:Y:S03]  /*1060*/  SYNCS.PHASECHK.TRANS64.TRYWAIT P1, [R6+URZ+0x38000], R5 ;  /* 0x03800005060075a7 */ /* 0x000066000802017f */
[----:B-1----:R-:W-:Y:S05]  /*1070*/  @!P1 NANOSLEEP.SYNCS 0x989680 ;  /* 0x009896800000995d */ /* 0x002fea0003900000 */
[----:B------:R-:W1:Y:S02]  /*1080*/  @!P1 SYNCS.PHASECHK.TRANS64 P1, [R6+URZ+0x38000], R5 ;  /* 0x03800005060095a7 */ /* 0x000e64000802007f */
[----:B-1----:R-:W-:Y:S05]  /*1090*/  @!P1 BRA `(.L_x_17) ;  /* 0xfffffffc00ec9947 */ /* 0x002fea000383ffff */
[----:B------:R-:W-:Y:S01]  /*10a0*/  UIADD3 UR5, UR4, 0x1c000, URZ ;  /* 0x0001c00004057890 */ /* 0x000fe2000fffe03f */
[----:B------:R-:W-:Y:S01]  /*10b0*/  WARPGROUP.ARRIVE ;  /* 0x00000000000079c5 */ /* 0x000fe20000000000 */
[----:B------:R-:W-:Y:S02]  /*10c0*/  USHF.R.U32.HI UR4, URZ, 0x4, UR4 ;  /* 0x000000043f047899 */ /* 0x000fe40008011604 */
[----:B------:R-:W-:Y:S02]  /*10d0*/  USHF.R.U32.HI UR5, URZ, 0x4, UR5 ;  /* 0x000000043f057899 */ /* 0x000fe40008011605 */
[----:B------:R-:W-:Y:S02]  /*10e0*/  ULOP3.LUT UR4, UR4, 0x3fff, URZ, 0xc0, !UPT ;  /* 0x00003fff04047892 */ /* 0x000fe4000f8ec03f */
[----:B------:R-:W-:Y:S02]  /*10f0*/  ULOP3.LUT UR5, UR5, 0x3fff, URZ, 0xc0, !UPT ;  /* 0x00003fff05057892 */ /* 0x000fe4000f8ec03f */
[----:B------:R-:W-:-:S02]  /*1100*/  ULOP3.LUT UR8, UR4, 0x10000, URZ, 0xfc, !UPT ;  /* 0x0001000004087892 */ /* 0x000fc4000f8efc3f */
[----:B------:R-:W-:Y:S01]  /*1110*/  ULOP3.LUT UR9, UR5, 0x10000, URZ, 0xfc, !UPT ;  /* 0x0001000005097892 */ /* 0x000fe2000f8efc3f */
[----:B------:R-:W-:Y:S02]  /*1120*/  UMOV UR7, 0x80000020 ;  /* 0x8000002000077882 */ /* 0x000fe40000000000 */
[----:B------:R-:W-:Y:S02]  /*1130*/  UMOV UR5, 0x80000020 ;  /* 0x8000002000057882 */ /* 0x000fe40000000000 */
[----:B------:R-:W-:Y:S02]  /*1140*/  UMOV UR4, UR8 ;  /* 0x0000000800047c82 */ /* 0x000fe40008000000 */
[----:B------:R-:W-:Y:S02]  /*1150*/  UMOV UR6, UR9 ;  /* 0x0000000900067c82 */ /* 0x000fe40008000000 */
[----:B------:R-:W-:Y:S01]  /*1160*/  HGMMA.64x128x16.F32.BF16 R88, gdesc[UR4], RZ, !UPT ;  /* 0x01e00000045879f0 */ /* 0x000fe2000c7018ff */
[----:B------:R-:W-:Y:S01]  /*1170*/  UIADD3 UR4, UR8, 0x100, URZ ;  /* 0x0000010008047890 */ /* 0x000fe2000fffe03f */
[----:B------:R-:W-:-:S10]  /*1180*/  UMOV UR5, 0x80000020 ;  /* 0x8000002000057882 */ /* 0x000fd40000000000 */
[----:B------:R-:W-:Y:S01]  /*1190*/  HGMMA.64x128x16.F32.BF16 R24, gdesc[UR4], RZ, !UPT ;  /* 0x01e00000041879f0 */ /* 0x000fe2000c7018ff */
[----:B------:R-:W-:Y:S02]  /*11a0*/  UIADD3 UR4, UR8, 0x2, URZ ;  /* 0x0000000208047890 */ /* 0x000fe4000fffe03f */
[----:B------:R-:W-:Y:S01]  /*11b0*/  UIADD3 UR6, UR9, 0x2, URZ ;  /* 0x0000000209067890 */ /* 0x000fe2000fffe03f */
[----:B------:R-:W-:Y:S01]  /*11c0*/  UMOV UR5, 0x80000020 ;  /* 0x8000002000057882 */ /* 0x000fe20000000000 */
[----:B------:R-:W-:-:S07]  /*11d0*/  UMOV UR7, 0x80000020 ;  /* 0x8000002000077882 */ /* 0x000fce0000000000 */
[----:B------:R-:W-:Y:S01]  /*11e0*/  HGMMA.64x128x16.F32.BF16 R88, gdesc[UR4], R88 ;  /* 0x01e00000045879f0 */ /* 0x000fe20008701858 */
[----:B------:R-:W-:Y:S01]  /*11f0*/  UIADD3 UR4, UR8, 0x102, URZ ;  /* 0x0000010208047890 */ /* 0x000fe2000fffe03f */
[----:B------:R-:W-:-:S10]  /*1200*/  UMOV UR5, 0x80000020 ;  /* 0x8000002000057882 */ /* 0x000fd40000000000 */
[----:B------:R-:W-:Y:S01]  /*1210*/  HGMMA.64x128x16.F32.BF16 R24, gdesc[UR4], R24, gsb0 ;  /* 0x01e00000041879f0 */ /* 0x000fe20008001818 */
[----:B------:R-:W-:-:S05]  /*1220*/  UMOV UR4, 0x1 ;  /* 0x0000000100047882 */ /* 0x000fca0000000000 */
.L_x_15:
[----:B0-----:R-:W-:-:S05]  /*1230*/  VIMNMX R6, R3, 0x1, PT ;  /* 0x0000000103067848 */ /* 0x001fca0003fe0100 */
[----:B------:R-:W-:-:S05]  /*1240*/  IMAD.IADD R6, R3, 0x1, -R6 ;  /* 0x0000000103067824 */ /* 0x000fca00078e0a06 */
[----:B------:R-:W-:-:S13]  /*1250*/  ISETP.GE.AND P1, PT, R6, 0x1, PT ;  /* 0x000000010600780c */ /* 0x000fda0003f26270 */
[----:B------:R-:W-:Y:S05]  /*1260*/  @!P1 BRA `(.L_x_18) ;  /* 0x00000004000c9947 */ /* 0x000fea0003800000 */
[----:B------:R-:W0:Y:S01]  /*1270*/  S2UR UR6, SR_CgaCtaId ;  /* 0x00000000000679c3 */ /* 0x000e220000008800 */
[----:B------:R-:W-:Y:S01]  /*1280*/  UMOV UR5, 0x400 ;  /* 0x0000040000057882 */ /* 0x000fe20000000000 */
[----:B------:R-:W-:Y:S01]  /*1290*/  LOP3.LUT R12, R2, 0x1, RZ, 0xfc, !PT ;  /* 0x00000001020c7812 */ /* 0x000fe200078efcff */
[----:B------:R-:W-:Y:S01]  /*12a0*/  IMAD.MOV.U32 R11, RZ, RZ, RZ ;  /* 0x000000ffff0b7224 */ /* 0x000fe200078e00ff */
[----:B------:R-:W-:Y:S01]  /*12b0*/  UISETP.NE.U32.AND UP0, UPT, UR4, URZ, UPT ;  /* 0x0000003f0400728c */ /* 0x000fe2000bf05070 */
[----:B------:R-:W-:Y:S02]  /*12c0*/  IMAD.MOV.U32 R3, RZ, RZ, R6 ;  /* 0x000000ffff037224 */ /* 0x000fe400078e0006 */
[----:B------:R-:W-:Y:S01]  /*12d0*/  IMAD.MOV.U32 R5, RZ, RZ, RZ ;  /* 0x000000ffff057224 */ /* 0x000fe200078e00ff */
[----:B0-----:R-:W-:-:S04]  /*12e0*/  ULEA UR7, UR6, UR5, 0x18 ;  /* 0x0000000506077291 */ /* 0x001fc8000f8ec03f */
[----:B------:R-:W-:Y:S02]  /*12f0*/  UIADD3 UR6, UR7, 0x1c000, URZ ;  /* 0x0001c00007067890 */ /* 0x000fe4000fffe03f */
[----:B------:R-:W-:Y:S02]  /*1300*/  USHF.R.U32.HI UR5, URZ, 0x4, UR7 ;  /* 0x000000043f057899 */ /* 0x000fe40008011607 */
[----:B------:R-:W-:Y:S02]  /*1310*/  USHF.R.U32.HI UR6, URZ, 0x4, UR6 ;  /* 0x000000043f067899 */ /* 0x000fe40008011606 */
[----:B------:R-:W-:Y:S02]  /*1320*/  ULOP3.LUT UR5, UR5, 0x3fff, URZ, 0xc0, !UPT ;  /* 0x00003fff05057892 */ /* 0x000fe4000f8ec03f */
[----:B------:R-:W-:Y:S02]  /*1330*/  ULOP3.LUT UR6, UR6, 0x3fff, URZ, 0xc0, !UPT ;  /* 0x00003fff06067892 */ /* 0x000fe4000f8ec03f */
[----:B------:R-:W-:-:S02]  /*1340*/  ULOP3.LUT UR14, UR5, 0x10000, URZ, 0xfc, !UPT ;  /* 0x00010000050e7892 */ /* 0x000fc4000f8efc3f */
[----:B------:R-:W-:-:S12]  /*1350*/  ULOP3.LUT UR15, UR6, 0x10000, URZ, 0xfc, !UPT ;  /* 0x00010000060f7892 */ /* 0x000fd8000f8efc3f */
.L_x_23:
[----:B------:R-:W-:-:S13]  /*1360*/  ISETP.NE.AND P2, PT, R12, 0x3, PT ;  /* 0x000000030c00780c */ /* 0x000fda0003f45270 */
[----:B------:R-:W-:Y:S05]  /*1370*/  @!P2 BRA `(.L_x_19) ;  /* 0x000000000004a947 */ /* 0x000fea0003800000 */
[----:B------:R-:W-:Y:S01]  /*1380*/  BPT.TRAP 0x1 ;  /* 0x000000040000795c */ /* 0x000fe20000300000 */
.L_x_19:
[----:B------:R-:W-:Y:S01]  /*1390*/  SHF.L.U32 R7, R11, 0x1f, RZ ;  /* 0x0000001f0b077819 */ /* 0x000fe200000006ff */
[----:B------:R-:W-:-:S12]  /*13a0*/  ULEA UR5, UR4, UR7, 0x3 ;  /* 0x0000000704057291 */ /* 0x000fd8000f8e183f */
.L_x_20:
[----:B0-----:R-:W-:-:S04]  /*13b0*/  IMAD.U32 R10, RZ, RZ, UR5 ;  /* 0x00000005ff0a7e24 */ /* 0x001fc8000f8e00ff */
[----:B------:R0:W1:Y:S03]  /*13c0*/  SYNCS.PHASECHK.TRANS64.TRYWAIT P1, [R10+URZ+0x38000], R7 ;  /* 0x038000070a0075a7 */ /* 0x000066000802017f */
[----:B-1----:R-:W-:Y:S05]  /*13d0*/  @!P1 NANOSLEEP.SYNCS 0x989680 ;  /* 0x009896800000995d */ /* 0x002fea0003900000 */
[----:B------:R-:W1:Y:S02]  /*13e0*/  @!P1 SYNCS.PHASECHK.TRANS64 P1, [R10+URZ+0x38000], R7 ;  /* 0x038000070a0095a7 */ /* 0x000e64000802007f */
[----:B-1----:R-:W-:Y:S05]  /*13f0*/  @!P1 BRA `(.L_x_20) ;  /* 0xfffffffc00ec9947 */ /* 0x002fea000383ffff */
[----:B------:R-:W-:Y:S01]  /*1400*/  ULEA UR5, UR4, UR14, 0x9 ;  /* 0x0000000e04057291 */ /* 0x000fe2000f8e483f */
[----:B------:R-:W-:Y:S01]  /*1410*/  WARPGROUP.ARRIVE ;  /* 0x00000000000079c5 */ /* 0x000fe20000000000 */
[----:B------:R-:W-:Y:S01]  /*1420*/  ULEA UR6, UR4, UR15, 0x9 ;  /* 0x0000000f04067291 */ /* 0x000fe2000f8e483f */
[----:B------:R-:W-:Y:S01]  /*1430*/  UMOV UR9, 0x80000020 ;  /* 0x8000002000097882 */ /* 0x000fe20000000000 */
[----:B------:R-:W-:-:S03]  /*1440*/  UMOV UR11, 0x80000020 ;  /* 0x80000020000b7882 */ /* 0x000fc60000000000 */
[----:B------:R-:W-:Y:S02]  /*1450*/  UMOV UR8, UR5 ;  /* 0x0000000500087c82 */ /* 0x000fe40008000000 */
[----:B------:R-:W-:Y:S02]  /*1460*/  UMOV UR10, UR6 ;  /* 0x00000006000a7c82 */ /* 0x000fe40008000000 */
[----:B------:R-:W-:Y:S01]  /*1470*/  HGMMA.64x128x16.F32.BF16 R88, gdesc[UR8], R88, UP0 ;  /* 0x01e00000085879f0 */ /* 0x000fe2000bf01858 */
[----:B------:R-:W-:Y:S01]  /*1480*/  UIADD3 UR8, UR5, 0x100, URZ ;  /* 0x0000010005087890 */ /* 0x000fe2000fffe03f */
[----:B------:R-:W-:-:S10]  /*1490*/  UMOV UR9, 0x80000020 ;  /* 0x8000002000097882 */ /* 0x000fd40000000000 */
[----:B------:R-:W-:Y:S01]  /*14a0*/  HGMMA.64x128x16.F32.BF16 R24, gdesc[UR8], R24, UP0 ;  /* 0x01e00000081879f0 */ /* 0x000fe2000bf01818 */
[----:B------:R-:W-:Y:S02]  /*14b0*/  UIADD3 UR8, UR5, 0x2, URZ ;  /* 0x0000000205087890 */ /* 0x000fe4000fffe03f */
[----:B------:R-:W-:Y:S01]  /*14c0*/  UIADD3 UR10, UR6, 0x2, URZ ;  /* 0x00000002060a7890 */ /* 0x000fe2000fffe03f */
[----:B------:R-:W-:Y:S01]  /*14d0*/  UMOV UR9, 0x80000020 ;  /* 0x8000002000097882 */ /* 0x000fe20000000000 */
[----:B------:R-:W-:-:S07]  /*14e0*/  UMOV UR11, 0x80000020 ;  /* 0x80000020000b7882 */ /* 0x000fce0000000000 */
[----:B------:R-:W-:Y:S01]  /*14f0*/  HGMMA.64x128x16.F32.BF16 R88, gdesc[UR8], R88 ;  /* 0x01e00000085879f0 */ /* 0x000fe20008701858 */
[----:B------:R-:W-:Y:S01]  /*1500*/  UIADD3 UR8, UR5, 0x102, URZ ;  /* 0x0000010205087890 */ /* 0x000fe2000fffe03f */
[----:B------:R-:W-:-:S10]  /*1510*/  UMOV UR9, 0x80000020 ;  /* 0x8000002000097882 */ /* 0x000fd40000000000 */
[----:B------:R-:W-:Y:S03]  /*1520*/  HGMMA.64x128x16.F32.BF16 R24, gdesc[UR8], R24, gsb0 ;  /* 0x01e00000081879f0 */ /* 0x000fe60008001818 */
[----:B------:R-:W-:Y:S02]  /*1530*/  WARPGROUP.DEPBAR.LE gsb0, 0x1 ;  /* 0x00008000000079c5 */ /* 0x000fe40000010100 */
[----:B------:R-:W-:Y:S05]  /*1540*/  @!P2 BRA `(.L_x_21) ;  /* 0x000000000004a947 */ /* 0x000fea0003800000 */
[----:B------:R-:W-:Y:S01]  /*1550*/  BPT.TRAP 0x1 ;  /* 0x000000040000795c */ /* 0x000fe20000300000 */
.L_x_21:
[----:B------:R-:W-:-:S13]  /*1560*/  ISETP.NE.AND P1, PT, R4, RZ, PT ;  /* 0x000000ff0400720c */ /* 0x000fda0003f25270 */
[----:B0-----:R-:W-:-:S05]  /*1570*/  @P1 LEA R7, R5, UR7, 0x3 ;  /* 0x0000000705071c11 */ /* 0x001fca000f8e18ff */
[----:B------:R-:W-:-:S05]  /*1580*/  @P1 VIADD R7, R7, 0x38070 ;  /* 0x0003807007071836 */ /* 0x000fca0000000000 */
[----:B------:R-:W-:-:S04]  /*1590*/  @P1 PRMT R7, R0, 0x654, R7 ;  /* 0x0000065400071816 */ /* 0x000fc80000000007 */
[----:B------:R0:W-:Y:S01]  /*15a0*/  @P1 SYNCS.ARRIVE.TRANS64.RED.A1T0 RZ, [R7+URZ], RZ ;  /* 0x000000ff07ff19a7 */ /* 0x0001e2000810043f */
[----:B------:R-:W-:-:S13]  /*15b0*/  ISETP.GT.U32.AND P1, PT, R2, 0x1, PT ;  /* 0x000000010200780c */ /* 0x000fda0003f24070 */
[----:B0-----:R-:W-:Y:S05]  /*15c0*/  @P1 BRA `(.L_x_22) ;  /* 0x0000000000041947 */ /* 0x001fea0003800000 */
[----:B------:R-:W-:Y:S01]  /*15d0*/  BPT.TRAP 0x1 ;  /* 0x000000040000795c */ /* 0x000fe20000300000 */
.L_x_22:
[----:B------:R-:W-:Y:S01]  /*15e0*/  UIADD3 UR4, UR4, 0x1, URZ ;  /* 0x0000000104047890 */ /* 0x000fe2000fffe03f */
[----:B------:R-:W-:Y:S01]  /*15f0*/  ISETP.GT.AND P2, PT, R3, 0x1, PT ;  /* 0x000000010300780c */ /* 0x000fe20003f44270 */
[----:B------:R-:W-:Y:S02]  /*1600*/  VIADD R5, R5, 0x1 ;  /* 0x0000000105057836 */ /* 0x000fe40000000000 */
[----:B------:R-:W-:Y:S01]  /*1610*/  UISETP.NE.AND UP0, UPT, UR4, 0xe, UPT ;  /* 0x0000000e0400788c */ /* 0x000fe2000bf05270 */
[----:B------:R-:W-:Y:S02]  /*1620*/  VIADD R3, R3, 0xffffffff ;  /* 0xffffffff03037836 */ /* 0x000fe40000000000 */
[C---:B------:R-:W-:Y:S01]  /*1630*/  ISETP.NE.AND P1, PT, R5.reuse, 0xe, PT ;  /* 0x0000000e0500780c */ /* 0x040fe20003f25270 */
[----:B------:R-:W-:Y:S02]  /*1640*/  USEL UR5, URZ, 0x1, UP0 ;  /* 0x000000013f057887 */ /* 0x000fe40008000000 */
[----:B------:R-:W-:Y:S01]  /*1650*/  USEL UR4, UR4, URZ, UP0 ;  /* 0x0000003f04047287 */ /* 0x000fe20008000000 */
[----:B------:R-:W-:Y:S01]  /*1660*/  SEL R5, R5, RZ, P1 ;  /* 0x000000ff05057207 */ /* 0x000fe20000800000 */
[----:B------:R-:W-:-:S02]  /*1670*/  UPLOP3.LUT UP0, UPT, UPT, UPT, UPT, 0x80, 0x0 ;  /* 0x000000000000789c */ /* 0x000fc40003f0f070 */
[----:B------:R-:W-:Y:S01]  /*1680*/  LOP3.LUT R11, R11, UR5, RZ, 0x3c, !PT ;  /* 0x000000050b0b7c12 */ /* 0x000fe2000f8e3cff */
[----:B------:R-:W-:Y:S08]  /*1690*/  @P2 BRA `(.L_x_23) ;  /* 0xfffffffc00302947 */ /* 0x000ff0000383ffff */
.L_x_18:
[----:B------:R-:W-:Y:S02]  /*16a0*/  WARPGROUP.DEPBAR.LE gsb0, 0x0 ;  /* 0x00008000000079c5 */ /* 0x000fe40000010000 */
[----:B------:R-:W-:Y:S05]  /*16b0*/  @!P0 BRA `(.L_x_24) ;  /* 0x0000000000588947 */ /* 0x000fea0003800000 */
[----:B------:R-:W-:-:S04]  /*16c0*/  LOP3.LUT R3, R2, 0x1, RZ, 0xfc, !PT ;  /* 0x0000000102037812 */ /* 0x000fc800078efcff */
[----:B------:R-:W-:-:S13]  /*16d0*/  ISETP.NE.AND P0, PT, R3, 0x3, PT ;  /* 0x000000030300780c */ /* 0x000fda0003f05270 */
[----:B------:R-:W-:Y:S05]  /*16e0*/  @!P0 BRA `(.L_x_25) ;  /* 0x0000000000048947 */ /* 0x000fea0003800000 */
[----:B------:R-:W-:Y:S01]  /*16f0*/  BPT.TRAP 0x1 ;  /* 0x000000040000795c */ /* 0x000fe20000300000 */
.L_x_25:
[----:B------:R-:W-:Y:S01]  /*1700*/  ISETP.NE.AND P0, PT, R4, RZ, PT ;  /* 0x000000ff0400720c */ /* 0x000fe20003f05270 */
[----:B------:R-:W-:Y:S01]  /*1710*/  BSSY B0, `(.L_x_26) ;  /* 0x000000e000007945 */ /* 0x000fe20003800000 */
[----:B------:R-:W-:-:S11]  /*1720*/  ISETP.GT.U32.AND P1, PT, R2, 0x1, PT ;  /* 0x000000010200780c */ /* 0x000fd60003f24070 */
[----:B------:R-:W-:Y:S05]  /*1730*/  @!P0 BRA `(.L_x_27) ;  /* 0x00000000002c8947 */ /* 0x000fea0003800000 */
[----:B------:R-:W0:Y:S01]  /*1740*/  S2R R5, SR_CgaCtaId ;  /* 0x0000000000057919 */ /* 0x000e220000008800 */
[----:B------:R-:W-:-:S05]  /*1750*/  SHF.R.U32.HI R2, RZ, 0x1, R6 ;  /* 0x00000001ff027819 */ /* 0x000fca0000011606 */
[----:B------:R-:W-:Y:S01]  /*1760*/  IMAD.WIDE.U32 R2, R2, -0x6db6db6d, RZ ;  /* 0x9249249302027825 */ /* 0x000fe200078e00ff */
[----:B------:R-:W-:-:S04]  /*1770*/  MOV R2, 0x400 ;  /* 0x0000040000027802 */ /* 0x000fc80000000f00 */
[----:B------:R-:W-:-:S05]  /*1780*/  SHF.R.U32.HI R3, RZ, 0x2, R3 ;  /* 0x00000002ff037819 */ /* 0x000fca0000011603 */
[----:B------:R-:W-:Y:S01]  /*1790*/  IMAD R6, R3, -0xe, R6 ;  /* 0xfffffff203067824 */ /* 0x000fe200078e0206 */
[----:B0-----:R-:W-:-:S05]  /*17a0*/  LEA R5, R5, R2, 0x18 ;  /* 0x0000000205057211 */ /* 0x001fca00078ec0ff */
[----:B------:R-:W-:-:S04]  /*17b0*/  IMAD R6, R6, 0x8, R5 ;  /* 0x0000000806067824 */ /* 0x000fc800078e0205 */
[----:B------:R-:W-:-:S05]  /*17c0*/  VIADD R3, R6, 0x38070 ;  /* 0x0003807006037836 */ /* 0x000fca0000000000 */
[----:B------:R-:W-:-:S04]  /*17d0*/  PRMT R3, R0, 0x654, R3 ;  /* 0x0000065400037816 */ /* 0x000fc80000000003 */
[----:B------:R0:W-:Y:S03]  /*17e0*/  SYNCS.ARRIVE.TRANS64.RED.A1T0 RZ, [R3+URZ], RZ ;  /* 0x000000ff03ff79a7 */ /* 0x0001e6000810043f */
.L_x_27:
[----:B------:R-:W-:Y:S05]  /*17f0*/  BSYNC B0 ;  /* 0x0000000000007941 */ /* 0x000fea0003800000 */
.L_x_26:
[----:B------:R-:W-:Y:S05]  /*1800*/  @P1 BRA `(.L_x_24) ;  /* 0x0000000000041947 */ /* 0x000fea0003800000 */
[----:B------:R-:W-:Y:S01]  /*1810*/  BPT.TRAP 0x1 ;  /* 0x000000040000795c */ /* 0x000fe20000300000 */
.L_x_24:
[----:B------:R-:W0:Y:S01]  /*1820*/  S2R R0, SR_TID.X ;  /* 0x0000000000007919 */ /* 0x000e220000002100 */
[----:B------:R-:W-:Y:S01]  /*1830*/  ULDC.64 UR4, c[0x0][0x280] ;  /* 0x0000a00000047ab9 */ /* 0x000fe20000000a00 */
[----:B------:R-:W1:Y:S01]  /*1840*/  S2R R2, SR_CTAID.Y ;  /* 0x0000000000027919 */ /* 0x000e620000002600 */
[----:B------:R-:W2:Y:S01]  /*1850*/  S2R R13, SR_CTAID.X ;  /* 0x00000000000d7919 */ /* 0x000ea20000002500 */
[----:B0-----:R-:W-:-:S04]  /*1860*/  SHF.R.S32.HI R3, RZ, 0x1f, R0 ;  /* 0x0000001fff037819 */ /* 0x001fc80000011400 */
[----:B------:R-:W-:-:S04]  /*1870*/  LEA.HI R3, R3, R0, RZ, 0x7 ;  /* 0x0000000003037211 */ /* 0x000fc800078f38ff */
[----:B------:R-:W-:Y:S01]  /*1880*/  LOP3.LUT R3, R3, 0xffffff80, RZ, 0xc0, !PT ;  /* 0xffffff8003037812 */ /* 0x000fe200078ec0ff */
[----:B--2---:R-:W-:-:S04]  /*1890*/  IMAD.SHL.U32 R4, R13, 0x80, RZ ;  /* 0x000000800d047824 */ /* 0x004fc800078e00ff */
[----:B------:R-:W-:Y:S02]  /*18a0*/  IMAD.IADD R5, R0, 0x1, -R3 ;  /* 0x0000000100057824 */ /* 0x000fe400078e0a03 */
[----:B-1----:R-:W-:-:S03]  /*18b0*/  IMAD.SHL.U32 R0, R2, 0x80, RZ ;  /* 0x0000008002007824 */ /* 0x002fc600078e00ff */
[----:B------:R-:W-:Y:S02]  /*18c0*/  SHF.R.S32.HI R6, RZ, 0x1f, R5 ;  /* 0x0000001fff067819 */ /* 0x000fe40000011405 */
[----:B------:R-:W-:Y:S02]  /*18d0*/  ISETP.GE.AND P0, PT, R0, UR5, PT ;  /* 0x0000000500007c0c */ /* 0x000fe4000bf06270 */
[----:B------:R-:W-:Y:S02]  /*18e0*/  LEA.HI R2, R6, R5, RZ, 0x2 ;  /* 0x0000000506027211 */ /* 0x000fe400078f10ff */
[----:B------:R-:W-:Y:S02]  /*18f0*/  ISETP.GE.OR P0, PT, R4, UR4, P0 ;  /* 0x0000000404007c0c */ /* 0x000fe40008706670 */
[--C-:B------:R-:W-:Y:S02]  /*1900*/  SHF.R.S32.HI R10, RZ, 0x2, R2.reuse ;  /* 0x00000002ff0a7819 */ /* 0x100fe40000011402 */
[----:B------:R-:W-:-:S04]  /*1910*/  SHF.R.S32.HI R3, RZ, 0x1f, R2 ;  /* 0x0000001fff037819 */ /* 0x000fc80000011402 */
[----:B------:R-:W-:-:S04]  /*1920*/  LEA.HI R3, R3, R10, RZ, 0x3 ;  /* 0x0000000a03037211 */ /* 0x000fc800078f18ff */
[----:B------:R-:W-:Y:S01]  /*1930*/  LOP3.LUT R3, R3, 0xfffffff8, RZ, 0xc0, !PT ;  /* 0xfffffff803037812 */ /* 0x000fe200078ec0ff */
[----:B------:R-:W-:Y:S06]  /*1940*/  @P0 EXIT ;  /* 0x000000000000094d */ /* 0x000fec0003800000 */
[----:B------:R-:W0:Y:S01]  /*1950*/  LDC.64 R16, c[0x0][0x5d0] ;  /* 0x00017400ff107b82 */ /* 0x000e220000000a00 */
[----:B------:R-:W-:Y:S01]  /*1960*/  LOP3.LUT R2, R2, 0x7ffffffc, RZ, 0xc0, !PT ;  /* 0x7ffffffc02027812 */ /* 0x000fe200078ec0ff */
[----:B------:R-:W-:Y:S01]  /*1970*/  IMAD.IADD R10, R10, 0x1, -R3 ;  /* 0x000000010a0a7824 */ /* 0x000fe200078e0a03 */
[----:B------:R-:W-:Y:S02]  /*1980*/  LEA.HI R3, R6, R5, RZ, 0x5 ;  /* 0x0000000506037211 */ /* 0x000fe400078f28ff */
[----:B---3-5:R-:W-:Y:S01]  /*1990*/  FSETP.NEU.AND P1, PT, R9, RZ, PT ;  /* 0x000000ff0900720b */ /* 0x028fe20003f2d000 */
[----:B------:R-:W-:Y:S01]  /*19a0*/  IMAD.IADD R2, R5, 0x1, -R2 ;  /* 0x0000000105027824 */ /* 0x000fe200078e0a02 */
[----:B------:R-:W-:Y:S02]  /*19b0*/  SHF.R.S32.HI R11, RZ, 0x1f, R10 ;  /* 0x0000001fff0b7819 */ /* 0x000fe4000001140a */
[----:B------:R-:W-:Y:S01]  /*19c0*/  SHF.R.S32.HI R5, RZ, 0x5, R3 ;  /* 0x00000005ff057819 */ /* 0x000fe20000011403 */
[----:B------:R-:W-:-:S02]  /*19d0*/  IMAD.SHL.U32 R7, R2, 0x2, RZ ;  /* 0x0000000202077824 */ /* 0x000fc400078e00ff */
[----:B------:R-:W-:-:S03]  /*19e0*/  IMAD.WIDE R2, R13, 0x80, R10 ;  /* 0x000000800d027825 */ /* 0x000fc600078e020a */
[----:B------:R-:W-:Y:S01]  /*19f0*/  SHF.R.S32.HI R13, RZ, 0x1f, R7 ;  /* 0x0000001fff0d7819 */ /* 0x000fe20000011407 */
[C---:B------:R-:W-:Y:S01]  /*1a00*/  IMAD R11, R5.reuse, -0x10, -R4 ;  /* 0xfffffff0050b7824 */ /* 0x040fe200078e0a04 */
[----:B------:R-:W-:Y:S01]  /*1a10*/  IADD3 R4, P0, R0, R7, RZ ;  /* 0x0000000700047210 */ /* 0x000fe20007f1e0ff */
[----:B------:R-:W-:-:S03]  /*1a20*/  IMAD.WIDE R2, R5, 0x10, R2 ;  /* 0x0000001005027825 */ /* 0x000fc600078e0202 */
[----:B------:R-:W-:Y:S02]  /*1a30*/  LEA.HI.X.SX32 R5, R0, R13, 0x1, P0 ;  /* 0x0000000d00057211 */ /* 0x000fe400000f0eff */
[----:B------:R-:W-:Y:S01]  /*1a40*/  IADD3 R10, R11, UR4, -R10 ;  /* 0x000000040b0a7c10 */ /* 0x000fe2000fffe80a */
[-C--:B0-----:R-:W-:Y:S01]  /*1a50*/  IMAD R6, R3, R16.reuse, RZ ;  /* 0x0000001003067224 */ /* 0x081fe200078e02ff */
[----:B------:R-:W-:Y:S01]  /*1a60*/  IADD3 R0, -R7, UR5, -R0 ;  /* 0x0000000507007c10 */ /* 0x000fe2000fffe900 */
[----:B------:R-:W-:Y:S01]  /*1a70*/  IMAD.WIDE.U32 R14, R2, R16, R4 ;  /* 0x00000010020e7225 */ /* 0x000fe200078e0004 */
[----:B------:R-:W-:Y:S02]  /*1a80*/  ISETP.GT.AND P2, PT, R10, RZ, PT ;  /* 0x000000ff0a00720c */ /* 0x000fe40003f44270 */
[--C-:B------:R-:W-:Y:S01]  /*1a90*/  SHF.L.U64.HI R20, R16, 0x3, R17.reuse ;  /* 0x0000000310147819 */ /* 0x100fe20000010211 */
[----:B------:R-:W-:Y:S01]  /*1aa0*/  IMAD R19, R2, R17, R6 ;  /* 0x0000001102137224 */ /* 0x000fe200078e0206 */
[C---:B------:R-:W-:Y:S01]  /*1ab0*/  SHF.L.U64.HI R11, R16.reuse, 0x6, R17 ;  /* 0x00000006100b7819 */ /* 0x040fe20000010211 */
[----:B------:R-:W-:Y:S01]  /*1ac0*/  IMAD.SHL.U32 R21, R16, 0x8, RZ ;  /* 0x0000000810157824 */ /* 0x000fe200078e00ff */
[----:B------:R-:W-:Y:S01]  /*1ad0*/  ISETP.GT.AND P0, PT, R0, RZ, P2 ;  /* 0x000000ff0000720c */ /* 0x000fe20001704270 */
[----:B------:R-:W-:-:S02]  /*1ae0*/  IMAD.SHL.U32 R16, R16, 0x40, RZ ;  /* 0x0000004010107824 */ /* 0x000fc400078e00ff */
[----:B------:R-:W-:Y:S01]  /*1af0*/  IMAD.IADD R19, R15, 0x1, R19 ;  /* 0x000000010f137824 */ /* 0x000fe200078e0213 */
[----:B------:R-:W-:Y:S09]  /*1b00*/  @!P1 BRA `(.L_x_28) ;  /* 0x0000005000dc9947 */ /* 0x000ff20003800000 */
[----:B------:R-:W-:Y:S01]  /*1b10*/  ULDC.64 UR6, c[0x0][0x5b0] ;  /* 0x00016c0000067ab9 */ /* 0x000fe20000000a00 */
[----:B------:R-:W-:Y:S01]  /*1b20*/  ULDC.64 UR8, c[0x0][0x5a8] ;  /* 0x00016a0000087ab9 */ /* 0x000fe20000000a00 */
[----:B------:R-:W-:Y:S01]  /*1b30*/  IMAD R17, R3, UR6, RZ ;  /* 0x0000000603117c24 */ /* 0x000fe2000f8e02ff */
[----:B------:R-:W-:Y:S01]  /*1b40*/  ULDC.64 UR4, c[0x0][0x5c8] ;  /* 0x0001720000047ab9 */ /* 0x000fe20000000a00 */
[----:B------:R-:W-:-:S04]  /*1b50*/  IMAD.WIDE.U32 R6, R2, UR6, R4 ;  /* 0x0000000602067c25 */ /* 0x000fc8000f8e0004 */
[----:B------:R-:W-:Y:S01]  /*1b60*/  IMAD R17, R2, UR7, R17 ;  /* 0x0000000702117c24 */ /* 0x000fe2000f8e0211 */
[----:B------:R-:W-:-:S03]  /*1b70*/  LEA R12, P1, R6, UR8, 0x1 ;  /* 0x00000008060c7c11 */ /* 0x000fc6000f8208ff */
[----:B------:R-:W-:-:S05]  /*1b80*/  IMAD.IADD R7, R7, 0x1, R17 ;  /* 0x0000000107077824 */ /* 0x000fca00078e0211 */
[----:B------:R-:W-:-:S05]  /*1b90*/  LEA.HI.X R13, R6, UR9, R7, 0x1, P1 ;  /* 0x00000009060d7c11 */ /* 0x000fca00088f0c07 */
[----:B------:R-:W2:Y:S01]  /*1ba0*/  @P0 LDG.E.LTC128B.U16 R15, desc[UR12][R12.64] ;  /* 0x0000000c0c0f0981 */ /* 0x000ea2000c1e1520 */
[----:B------:R-:W-:Y:S01]  /*1bb0*/  ISETP.GT.AND P1, PT, R0, 0x1, P2 ;  /* 0x000000010000780c */ /* 0x000fe20001724270 */
[----:B------:R-:W-:Y:S01]  /*1bc0*/  BSSY B0, `(.L_x_29) ;  /* 0x000000b000007945 */ /* 0x000fe20003800000 */
[----:B--2---:R-:W-:-:S04]  /*1bd0*/  IMAD.U32 R6, R15, 0x10000, RZ ;  /* 0x000100000f067824 */ /* 0x004fc800078e00ff */
[----:B------:R-:W-:Y:S01]  /*1be0*/  FMUL R7, R6, R9 ;  /* 0x0000000906077220 */ /* 0x000fe20000400000 */
[----:B------:R-:W-:-:S03]  /*1bf0*/  LEA R6, P3, R14, UR4, 0x1 ;  /* 0x000000040e067c11 */ /* 0x000fc6000f8608ff */
[----:B------:R-:W-:Y:S01]  /*1c00*/  FFMA R7, R88, R8, R7 ;  /* 0x0000000858077223 */ /* 0x000fe20000000007 */
[----:B------:R-:W-:-:S04]  /*1c10*/  PRMT R88, R15, 0x7610, R88 ;  /* 0x000076100f587816 */ /* 0x000fc80000000058 */
[----:B------:R-:W-:Y:S02]  /*1c20*/  F2FP.BF16.F32.PACK_AB R18, RZ, R7 ;  /* 0x00000007ff12723e */ /* 0x000fe400000010ff */
[----:B------:R-:W-:-:S05]  /*1c30*/  LEA.HI.X R7, R14, UR5, R19, 0x1, P3 ;  /* 0x000000050e077c11 */ /* 0x000fca00098f0c13 */
[----:B------:R0:W-:Y:S01]  /*1c40*/  @P0 STG.E.U16 desc[UR12][R6.64], R18 ;  /* 0x0000001206000986 */ /* 0x0001e2000c10150c */
[----:B------:R-:W-:Y:S05]  /*1c50*/  @!P1 BRA `(.L_x_30) ;  /* 0x0000000000049947 */ /* 0x000fea0003800000 */
[----:B------:R1:W5:Y:S02]  /*1c60*/  LDG.E.LTC128B.U16 R88, desc[UR12][R12.64+0x2] ;  /* 0x0000020c0c587981 */ /* 0x000364000c1e1520 */
.L_x_30:
[----:B------:R-:W-:Y:S05]  /*1c70*/  BSYNC B0 ;  /* 0x0000000000007941 */ /* 0x000fea0003800000 */
.L_x_29:
[----:B------:R-:W-:Y:S01]  /*1c80*/  USHF.L.U32 UR4, UR6, 0x3, URZ ;  /* 0x0000000306047899 */ /* 0x000fe2000800063f */
[----:B0----5:R-:W-:Y:S01]  /*1c90*/  IMAD.U32 R18, R88, 0x10000, RZ ;  /* 0x0001000058127824 */ /* 0x021fe200078e00ff */
[----:B------:R-:W-:Y:S01]  /*1ca0*/  USHF.L.U64.HI UR5, UR6, 0x3, UR7 ;  /* 0x0000000306057899 */ /* 0x000fe20008010207 */
[----:B------:R-:W-:Y:S02]  /*1cb0*/  ISETP.GT.AND P0, PT, R10, 0x8, PT ;  /* 0x000000080a00780c */ /* 0x000fe40003f04270 */
[----:B------:R-:W-:Y:S01]  /*1cc0*/  FMUL R22, R18, R9 ;  /* 0x0000000912167220 */ /* 0x000fe20000400000 */
[----:B------:R-:W-:Y:S01]  /*1cd0*/  IMAD.U32 R14, RZ, RZ, UR4 ;  /* 0x00000004ff0e7e24 */ /* 0x000fe2000f8e00ff */
[----:B------:R-:W-:Y:S01]  /*1ce0*/  ISETP.GT.AND P3, PT, R0, RZ, P0 ;  /* 0x000000ff0000720c */ /* 0x000fe20000764270 */
[----:B------:R-:W-:Y:S02]  /*1cf0*/  IMAD.U32 R15, RZ, RZ, UR5 ;  /* 0x00000005ff0f7e24 */ /* 0x000fe4000f8e00ff */
[----:B------:R-:W-:Y:S01]  /*1d00*/  FFMA R22, R89, R8, R22 ;  /* 0x0000000859167223 */ /* 0x000fe20000000016 */
[----:B------:R-:W-:-:S04]  /*1d10*/  IMAD.WIDE.U32 R18, R2, UR6, R14 ;  /* 0x0000000602127c25 */ /* 0x000fc8000f8e000e */
[----:B------:R-:W-:Y:S02]  /*1d20*/  F2FP.BF16.F32.PACK_AB R89, RZ, R22 ;  /* 0x00000016ff59723e */ /* 0x000fe400000010ff */
[----:B------:R-:W-:-:S03]  /*1d30*/  IADD3 R23, P4, R4, R18, RZ ;  /* 0x0000001204177210 */ /* 0x000fc60007f9e0ff */
[----:B------:R0:W-:Y:S01]  /*1d40*/  @P1 STG.E.U16 desc[UR12][R6.64+0x2], R89 ;  /* 0x0000025906001986 */ /* 0x0001e2000c10150c */
[----:B------:R-:W-:Y:S02]  /*1d50*/  IADD3.X R22, R5, R17, R19, P4, !PT ;  /* 0x0000001105167210 */ /* 0x000fe400027fe413 */
[----:B------:R-:W-:-:S04]  /*1d60*/  LEA R18, P4, R23, UR8, 0x1 ;  /* 0x0000000817127c11 */ /* 0x000fc8000f8808ff */
[----:B------:R-:W-:-:S05]  /*1d70*/  LEA.HI.X R19, R23, UR9, R22, 0x1, P4 ;  /* 0x0000000917137c11 */ /* 0x000fca000a0f0c16 */
[----:B------:R-:W2:Y:S01]  /*1d80*/  @P3 LDG.E.LTC128B.U16 R88, desc[UR12][R18.64] ;  /* 0x0000000c12583981 */ /* 0x000ea2000c1e1520 */
[C---:B------:R-:W-:Y:S01]  /*1d90*/  IMAD.SHL.U32 R17, R21.reuse, 0x2, RZ ;  /* 0x0000000215117824 */ /* 0x040fe200078e00ff */
[----:B------:R-:W-:Y:S01]  /*1da0*/  SHF.L.U64.HI R21, R21, 0x1, R20 ;  /* 0x0000000115157819 */ /* 0x000fe20000010214 */
[----:B------:R-:W-:Y:S01]  /*1db0*/  BSSY B0, `(.L_x_31) ;  /* 0x000000b000007945 */ /* 0x000fe20003800000 */
[----:B------:R-:W-:Y:S01]  /*1dc0*/  ISETP.GT.AND P1, PT, R0, 0x1, P0 ;  /* 0x000000010000780c */ /* 0x000fe20000724270 */
[----:B--2---:R-:W-:-:S04]  /*1dd0*/  IMAD.U32 R22, R88, 0x10000, RZ ;  /* 0x0001000058167824 */ /* 0x004fc800078e00ff */
[----:B------:R-:W-:Y:S01]  /*1de0*/  FMUL R23, R22, R9 ;  /* 0x0000000916177220 */ /* 0x000fe20000400000 */
[----:B------:R-:W-:-:S03]  /*1df0*/  IADD3 R22, P4, R17, R6, RZ ;  /* 0x0000000611167210 */ /* 0x000fc60007f9e0ff */
[----:B------:R-:W-:-:S05]  /*1e00*/  FFMA R23, R90, R8, R23 ;  /* 0x000000085a177223 */ /* 0x000fca0000000017 */
[----:B------:R-:W-:Y:S01]  /*1e10*/  F2FP.BF16.F32.PACK_AB R20, RZ, R23 ;  /* 0x00000017ff14723e */ /* 0x000fe200000010ff */
[----:B------:R-:W-:-:S05]  /*1e20*/  IMAD.X R23, R21, 0x1, R7, P4 ;  /* 0x0000000115177824 */ /* 0x000fca00020e0607 */
[----:B------:R0:W-:Y:S01]  /*1e30*/  @P3 STG.E.U16 desc[UR12][R22.64], R20 ;  /* 0x0000001416003986 */ /* 0x0001e2000c10150c */
[----:B------:R-:W-:Y:S05]  /*1e40*/  @!P1 BRA `(.L_x_32) ;  /* 0x0000000000049947 */ /* 0x000fea0003800000 */
[----:B------:R2:W5:Y:S02]  /*1e50*/  LDG.E.LTC128B.U16 R88, desc[UR12][R18.64+0x2] ;  /* 0x0000020c12587981 */ /* 0x000564000c1e1520 */
.L_x_32:
[----:B------:R-:W-:Y:S05]  /*1e60*/  BSYNC B0 ;  /* 0x0000000000007941 */ /* 0x000fea0003800000 */
.L_x_31:
[----:B0----5:R-:W-:Y:S01]  /*1e70*/  IMAD.U32 R20, R88, 0x10000, RZ ;  /* 0x0001000058147824 */ /* 0x021fe200078e00ff */
[----:B------:R-:W-:Y:S01]  /*1e80*/  ISETP.GT.AND P3, PT, R0, 0x8, P2 ;  /* 0x000000080000780c */ /* 0x000fe20001764270 */
[----:B------:R-:W-:Y:S02]  /*1e90*/  BSSY B0, `(.L_x_33) ;  /* 0x0000007000007945 */ /* 0x000fe40003800000 */
[----:B------:R-:W-:-:S04]  /*1ea0*/  FMUL R20, R20, R9 ;  /* 0x0000000914147220 */ /* 0x000fc80000400000 */
[----:B------:R-:W-:-:S05]  /*1eb0*/  FFMA R20, R91, R8, R20 ;  /* 0x000000085b147223 */ /* 0x000fca0000000014 */
[----:B------:R-:W-:-:S05]  /*1ec0*/  F2FP.BF16.F32.PACK_AB R20, RZ, R20 ;  /* 0x00000014ff14723e */ /* 0x000fca00000010ff */
[----:B------:R0:W-:Y:S01]  /*1ed0*/  @P1 STG.E.U16 desc[UR12][R22.64+0x2], R20 ;  /* 0x0000021416001986 */ /* 0x0001e2000c10150c */
[----:B------:R-:W-:Y:S05]  /*1ee0*/  @!P3 BRA `(.L_x_34) ;  /* 0x000000000004b947 */ /* 0x000fea0003800000 */
[----:B------:R3:W5:Y:S02]  /*1ef0*/  LDG.E.LTC128B.U16 R88, desc[UR12][R12.64+0x10] ;  /* 0x0000100c0c587981 */ /* 0x000764000c1e1520 */
.L_x_34:
[----:B------:R-:W-:Y:S05]  /*1f00*/  BSYNC B0 ;  /* 0x0000000000007941 */ /* 0x000fea0003800000 */
.L_x_33:
        /* <DEDUP_REMOVED lines=9> */
.L_x_36:
[----:B------:R-:W-:Y:S05]  /*1fa0*/  BSYNC B0 ;  /* 0x0000000000007941 */ /* 0x000fea0003800000 */
.L_x_35:
[----:B-----5:R-:W-:Y:S01]  /*1fb0*/  IMAD.U32 R20, R88, 0x10000, RZ ;  /* 0x0001000058147824 */ /* 0x020fe200078e00ff */
        /* <DEDUP_REMOVED lines=8> */
.L_x_38:
[----:B------:R-:W-:Y:S05]  /*2040*/  BSYNC B0 ;  /* 0x0000000000007941 */ /* 0x000fea0003800000 */
.L_x_37:
        /* <DEDUP_REMOVED lines=9> */
.L_x_40:
[----:B------:R-:W-:Y:S05]  /*20e0*/  BSYNC B0 ;  /* 0x0000000000007941 */ /* 0x000fea0003800000 */
.L_x_39:
        /* <DEDUP_REMOVED lines=9> */
.L_x_42:
[----:B------:R-:W-:Y:S05]  /*2180*/  BSYNC B0 ;  /* 0x0000000000007941 */ /* 0x000fea0003800000 */
.L_x_41:
        /* <DEDUP_REMOVED lines=9> */
.L_x_44:
[----:B------:R-:W-:Y:S05]  /*2220*/  BSYNC B0 ;  /* 0x0000000000007941 */ /* 0x000fea0003800000 */
.L_x_43:
        /* <DEDUP_REMOVED lines=9> */
.L_x_46:
[----:B------:R-:W-:Y:S05]  /*22c0*/  BSYNC B0 ;  /* 0x0000000000007941 */ /* 0x000fea0003800000 */
.L_x_45:
        /* <DEDUP_REMOVED lines=9> */
.L_x_48:
[----:B------:R-:W-:Y:S05]  /*2360*/  BSYNC B0 ;  /* 0x0000000000007941 */ /* 0x000fea0003800000 */
.L_x_47:
        /* <DEDUP_REMOVED lines=9> */
.L_x_50:
[----:B------:R-:W-:Y:S05]  /*2400*/  BSYNC B0 ;  /* 0x0000000000007941 */ /* 0x000fea0003800000 */
.L_x_49:
        /* <DEDUP_REMOVED lines=9> */
.L_x_52:
[----:B------:R-:W-:Y:S05]  /*24a0*/  BSYNC B0 ;  /* 0x0000000000007941 */ /* 0x000fea0003800000 */
.L_x_51:
        /* <DEDUP_REMOVED lines=9> */
.L_x_54:
[----:B------:R-:W-:Y:S05]  /*2540*/  BSYNC B0 ;  /* 0x0000000000007941 */ /* 0x000fea0003800000 */
.L_x_53:
        /* <DEDUP_REMOVED lines=9> */
.L_x_56:
[----:B------:R-:W-:Y:S05]  /*25e0*/  BSYNC B0 ;  /* 0x0000000000007941 */ /* 0x000fea0003800000 */
.L_x_55:
        /* <DEDUP_REMOVED lines=9> */
.L_x_58:
[----:B------:R-:W-:Y:S05]  /*2680*/  BSYNC B0 ;  /* 0x0000000000007941 */ /* 0x000fea0003800000 */
.L_x_57:
        /* <DEDUP_REMOVED lines=9> */
.L_x_60:
[----:B------:R-:W-:Y:S05]  /*2720*/  BSYNC B0 ;  /* 0x0000000000007941 */ /* 0x000fea0003800000 */
.L_x_59:
        /* <DEDUP_REMOVED lines=9> */
.L_x_62:
[----:B------:R-:W-:Y:S05]  /*27c0*/  BSYNC B0 ;  /* 0x0000000000007941 */ /* 0x000fea0003800000 */
.L_x_61:
        /* <DEDUP_REMOVED lines=9> */
.L_x_64:
[----:B------:R-:W-:Y:S05]  /*2860*/  BSYNC B0 ;  /* 0x0000000000007941 */ /* 0x000fea0003800000 */
.L_x_63:
        /* <DEDUP_REMOVED lines=9> */
.L_x_66:
[----:B------:R-:W-:Y:S05]  /*2900*/  BSYNC B0 ;  /* 0x0000000000007941 */ /* 0x000fea0003800000 */
.L_x_65:
        /* <DEDUP_REMOVED lines=9> */
.L_x_68:
[----:B------:R-:W-:Y:S05]  /*29a0*/  BSYNC B0 ;  /* 0x0000000000007941 */ /* 0x000fea0003800000 */
.L_x_67:
        /* <DEDUP_REMOVED lines=9> */
.L_x_70:
[----:B------:R-:W-:Y:S05]  /*2a40*/  BSYNC B0 ;  /* 0x0000000000007941 */ /* 0x000fea0003800000 */
.L_x_69:
        /* <DEDUP_REMOVED lines=9> */
.L_x_72:
[----:B------:R-:W-:Y:S05]  /*2ae0*/  BSYNC B0 ;  /* 0x0000000000007941 */ /* 0x000fea0003800000 */
.L_x_71:
        /* <DEDUP_REMOVED lines=9> */
.L_x_74:
[----:B------:R-:W-:Y:S05]  /*2b80*/  BSYNC B0 ;  /* 0x0000000000007941 */ /* 0x000fea0003800000 */
.L_x_73:
        /* <DEDUP_REMOVED lines=9> */
.L_x_76:
[----:B------:R-:W-:Y:S05]  /*2c20*/  BSYNC B0 ;  /* 0x0000000000007941 */ /* 0x000fea0003800000 */
.L_x_75:
        /* <DEDUP_REMOVED lines=9> */
.L_x_78:
[----:B------:R-:W-:Y:S05]  /*2cc0*/  BSYNC B0 ;  /* 0x0000000000007941 */ /* 0x000fea0003800000 */
.L_x_77:
        /* <DEDUP_REMOVED lines=9> */
.L_x_80:
[----:B------:R-:W-:Y:S05]  /*2d60*/  BSYNC B0 ;  /* 0x0000000000007941 */ /* 0x000fea0003800000 */
.L_x_79:
        /* <DEDUP_REMOVED lines=9> */
.L_x_82:
[----:B------:R-:W-:Y:S05]  /*2e00*/  BSYNC B0 ;  /* 0x0000000000007941 */ /* 0x000fea0003800000 */
.L_x_81:
        /* <DEDUP_REMOVED lines=9> */
.L_x_84:
[----:B------:R-:W-:Y:S05]  /*2ea0*/  BSYNC B0 ;  /* 0x0000000000007941 */ /* 0x000fea0003800000 */
.L_x_83:
        /* <DEDUP_REMOVED lines=9> */
.L_x_86:
[----:B------:R-:W-:Y:S05]  /*2f40*/  BSYNC B0 ;  /* 0x0000000000007941 */ /* 0x000fea0003800000 */
.L_x_85:
        /* <DEDUP_REMOVED lines=9> */
.L_x_88:
[----:B------:R-:W-:Y:S05]  /*2fe0*/  BSYNC B0 ;  /* 0x0000000000007941 */ /* 0x000fea0003800000 */
.L_x_87:
        /* <DEDUP_REMOVED lines=9> */
.L_x_90:
[----:B------:R-:W-:Y:S05]  /*3080*/  BSYNC B0 ;  /* 0x0000000000007941 */ /* 0x000fea0003800000 */
.L_x_89:
        /* <DEDUP_REMOVED lines=9> */
.L_x_92:
[----:B------:R-:W-:Y:S05]  /*3120*/  BSYNC B0 ;  /* 0x0000000000007941 */ /* 0x000fea0003800000 */
.L_x_91:
        /* <DEDUP_REMOVED lines=9> */
.L_x_94:
[----:B------:R-:W-:Y:S05]  /*31c0*/  BSYNC B0 ;  /* 0x0000000000007941 */ /* 0x000fea0003800000 */
.L_x_93:
        /* <DEDUP_REMOVED lines=9> */
.L_x_96:
[----:B------:R-:W-:Y:S05]  /*3260*/  BSYNC B0 ;  /* 0x0000000000007941 */ /* 0x000fea0003800000 */
.L_x_95:
        /* <DEDUP_REMOVED lines=9> */
.L_x_98:
[----:B------:R-:W-:Y:S05]  /*3300*/  BSYNC B0 ;  /* 0x0000000000007941 */ /* 0x000fea0003800000 */
.L_x_97:
        /* <DEDUP_REMOVED lines=9> */
.L_x_100:
[----:B------:R-:W-:Y:S05]  /*33a0*/  BSYNC B0 ;  /* 0x0000000000007941 */ /* 0x000fea0003800000 */
.L_x_99:
        /* <DEDUP_REMOVED lines=9> */
.L_x_102:
[----:B------:R-:W-:Y:S05]  /*3440*/  BSYNC B0 ;  /* 0x0000000000007941 */ /* 0x000fea0003800000 */
.L_x_101:
        /* <DEDUP_REMOVED lines=9> */
.L_x_104:
[----:B------:R-:W-:Y:S05]  /*34e0*/  BSYNC B0 ;  /* 0x0000000000007941 */ /* 0x000fea0003800000 */
.L_x_103:
        /* <DEDUP_REMOVED lines=9> */
.L_x_106:
[----:B------:R-:W-:Y:S05]  /*3580*/  BSYNC B0 ;  /* 0x0000000000007941 */ /* 0x000fea0003800000 */
.L_x_105:
        /* <DEDUP_REMOVED lines=9> */
.L_x_108:
[----:B------:R-:W-:Y:S05]  /*3620*/  BSYNC B0 ;  /* 0x0000000000007941 */ /* 0x000fea0003800000 */
.L_x_107:
        /* <DEDUP_REMOVED lines=9> */
.L_x_110:
[----:B------:R-:W-:Y:S05]  /*36c0*/  BSYNC B0 ;  /* 0x0000000000007941 */ /* 0x000fea0003800000 */
.L_x_109:
        /* <DEDUP_REMOVED lines=9> */
.L_x_112:
[----:B------:R-:W-:Y:S05]  /*3760*/  BSYNC B0 ;  /* 0x0000000000007941 */ /* 0x000fea0003800000 */
.L_x_111:
        /* <DEDUP_REMOVED lines=9> */
.L_x_114:
[----:B------:R-:W-:Y:S05]  /*3800*/  BSYNC B0 ;  /* 0x0000000000007941 */ /* 0x000fea0003800000 */
.L_x_113:
        /* <DEDUP_REMOVED lines=9> */
.L_x_116:
[----:B------:R-:W-:Y:S05]  /*38a0*/  BSYNC B0 ;  /* 0x0000000000007941 */ /* 0x000fea0003800000 */
.L_x_115:
        /* <DEDUP_REMOVED lines=9> */
.L_x_118:
[----:B------:R-:W-:Y:S05]  /*3940*/  BSYNC B0 ;  /* 0x0000000000007941 */ /* 0x000fea0003800000 */
.L_x_117:
        /* <DEDUP_REMOVED lines=9> */
.L_x_120:
[----:B------:R-:W-:Y:S05]  /*39e0*/  BSYNC B0 ;  /* 0x0000000000007941 */ /* 0x000fea0003800000 */
.L_x_119:
        /* <DEDUP_REMOVED lines=9> */
.L_x_122:
[----:B------:R-:W-:Y:S05]  /*3a80*/  BSYNC B0 ;  /* 0x0000000000007941 */ /* 0x000fea0003800000 */
.L_x_121:
        /* <DEDUP_REMOVED lines=9> */
.L_x_124:
[----:B------:R-:W-:Y:S05]  /*3b20*/  BSYNC B0 ;  /* 0x0000000000007941 */ /* 0x000fea0003800000 */
.L_x_123:
        /* <DEDUP_REMOVED lines=9> */
.L_x_126:
[----:B------:R-:W-:Y:S05]  /*3bc0*/  BSYNC B0 ;  /* 0x0000000000007941 */ /* 0x000fea0003800000 */
.L_x_125:
        /* <DEDUP_REMOVED lines=9> */
.L_x_128:
[----:B------:R-:W-:Y:S05]  /*3c60*/  BSYNC B0 ;  /* 0x0000000000007941 */ /* 0x000fea0003800000 */
.L_x_127:
        /* <DEDUP_REMOVED lines=9> */
.L_x_130:
[----:B------:R-:W-:Y:S05]  /*3d00*/  BSYNC B0 ;  /* 0x0000000000007941 */ /* 0x000fea0003800000 */
.L_x_129:
        /* <DEDUP_REMOVED lines=9> */
.L_x_132:
[----:B------:R-:W-:Y:S05]  /*3da0*/  BSYNC B0 ;  /* 0x0000000000007941 */ /* 0x000fea0003800000 */
.L_x_131:
        /* <DEDUP_REMOVED lines=9> */
.L_x_134:
[----:B------:R-:W-:Y:S05]  /*3e40*/  BSYNC B0 ;  /* 0x0000000000007941 */ /* 0x000fea0003800000 */
.L_x_133:
        /* <DEDUP_REMOVED lines=9> */
.L_x_136:
[----:B------:R-:W-:Y:S05]  /*3ee0*/  BSYNC B0 ;  /* 0x0000000000007941 */ /* 0x000fea0003800000 */
.L_x_135:
        /* <DEDUP_REMOVED lines=9> */
.L_x_138:
[----:B------:R-:W-:Y:S05]  /*3f80*/  BSYNC B0 ;  /* 0x0000000000007941 */ /* 0x000fea0003800000 */
.L_x_137:
        /* <DEDUP_REMOVED lines=9> */
.L_x_140:
[----:B------:R-:W-:Y:S05]  /*4020*/  BSYNC B0 ;  /* 0x0000000000007941 */ /* 0x000fea0003800000 */
.L_x_139:
        /* <DEDUP_REMOVED lines=9> */
.L_x_142:
[----:B------:R-:W-:Y:S05]  /*40c0*/  BSYNC B0 ;  /* 0x0000000000007941 */ /* 0x000fea0003800000 */
.L_x_141:
        /* <DEDUP_REMOVED lines=9> */
.L_x_144:
[----:B------:R-:W-:Y:S05]  /*4160*/  BSYNC B0 ;  /* 0x0000000000007941 */ /* 0x000fea0003800000 */
.L_x_143:
        /* <DEDUP_REMOVED lines=9> */
.L_x_146:
[----:B------:R-:W-:Y:S05]  /*4200*/  BSYNC B0 ;  /* 0x0000000000007941 */ /* 0x000fea0003800000 */
.L_x_145:
        /* <DEDUP_REMOVED lines=9> */
.L_x_148:
[----:B------:R-:W-:Y:S05]  /*42a0*/  BSYNC B0 ;  /* 0x0000000000007941 */ /* 0x000fea0003800000 */
.L_x_147:
[----:B01-345:R-:W-:Y:S01]  /*42b0*/  IMAD.U32 R12, R88, 0x10000, RZ ;  /* 0x00010000580c7824 */ /* 0x03bfe200078e00ff */
        /* <DEDUP_REMOVED lines=8> */
.L_x_150:
[----:B------:R-:W-:Y:S05]  /*4340*/  BSYNC B0 ;  /* 0x0000000000007941 */ /* 0x000fea0003800000 */
.L_x_149:
[----:B0----5:R-:W-:Y:S01]  /*4350*/  IMAD.U32 R12, R88, 0x10000, RZ ;  /* 0x00010000580c7824 */ /* 0x021fe200078e00ff */
[----:B------:R-:W-:Y:S01]  /*4360*/  ISETP.GT.AND P1, PT, R0, 0x79, P0 ;  /* 0x000000790000780c */ /* 0x000fe20000724270 */
[----:B------:R-:W-:Y:S01]  /*4370*/  BSSY B0, `(.L_x_151) ;  /* 0x000000b000007945 */ /* 0x000fe20003800000 */
[----:B------:R-:W-:Y:S01]  /*4380*/  IADD3 R91, P0, R2, 0x40, RZ ;  /* 0x00000040025b7810 */ /* 0x000fe20007f1e0ff */
[----:B------:R-:W-:Y:S01]  /*4390*/  FMUL R13, R12, R9 ;  /* 0x000000090c0d7220 */ /* 0x000fe20000400000 */
[----:B------:R-:W-:-:S03]  /*43a0*/  @P3 IMAD.MOV.U32 R12, RZ, RZ, R22 ;  /* 0x000000ffff0c3224 */ /* 0x000fc600078e0016 */
[----:B------:R-:W-:-:S05]  /*43b0*/  FFMA R13, R150, R8, R13 ;  /* 0x00000008960d7223 */ /* 0x000fca000000000d */
[----:B------:R-:W-:-:S04]  /*43c0*/  F2FP.BF16.F32.PACK_AB R13, RZ, R13 ;  /* 0x0000000dff0d723e */ /* 0x000fc800000010ff */
[----:B------:R-:W-:Y:S01]  /*43d0*/  PRMT R20, R13, 0x7610, R20 ;  /* 0x000076100d147816 */ /* 0x000fe20000000014 */
[----:B------:R-:W-:-:S05]  /*43e0*/  @P3 IMAD.MOV.U32 R13, RZ, RZ, R23 ;  /* 0x000000ffff0d3224 */ /* 0x000fca00078e0017 */
[----:B------:R0:W-:Y:S01]  /*43f0*/  @P3 STG.E.U16 desc[UR12][R12.64+0xf0], R20 ;  /* 0x0000f0140c003986 */ /* 0x0001e2000c10150c */
[----:B------:R-:W-:Y:S05]  /*4400*/  @!P1 BRA `(.L_x_152) ;  /* 0x0000000000049947 */ /* 0x000fea0003800000 */
[----:B------:R3:W5:Y:S02]  /*4410*/  LDG.E.LTC128B.U16 R88, desc[UR12][R18.64+0xf2] ;  /* 0x0000f20c12587981 */ /* 0x000764000c1e1520 */
.L_x_152:
[----:B------:R-:W-:Y:S05]  /*4420*/  BSYNC B0 ;  /* 0x0000000000007941 */ /* 0x000fea0003800000 */
.L_x_151:
[----:B-----5:R-:W-:Y:S02]  /*4430*/  IMAD.U32 R2, R88, 0x10000, RZ ;  /* 0x0001000058027824 */ /* 0x020fe400078e00ff */
[----:B------:R-:W-:Y:S01]  /*4440*/  IMAD.X R3, RZ, RZ, R3, P0 ;  /* 0x000000ffff037224 */ /* 0x000fe200000e0603 */
[----:B------:R-:W-:Y:S01]  /*4450*/  ISETP.GT.AND P0, PT, R10, 0x40, PT ;  /* 0x000000400a00780c */ /* 0x000fe20003f04270 */
[----:B------:R-:W-:Y:S01]  /*4460*/  FMUL R2, R2, R9 ;  /* 0x0000000902027220 */ /* 0x000fe20000400000 */
[----:B0-----:R-:W-:Y:S02]  /*4470*/  IMAD.WIDE.U32 R12, R91, UR6, R4 ;  /* 0x000000065b0c7c25 */ /* 0x001fe4000f8e0004 */
[----:B------:R-:W-:Y:S02]  /*4480*/  ISETP.GT.AND P3, PT, R0, RZ, P0 ;  /* 0x000000ff0000720c */ /* 0x000fe40000764270 */
[----:B------:R-:W-:Y:S01]  /*4490*/  FFMA R2, R151, R8, R2 ;  /* 0x0000000897027223 */ /* 0x000fe20000000002 */
[----:B-123--:R-:W-:-:S04]  /*44a0*/  IMAD R18, R3, UR6, RZ ;  /* 0x0000000603127c24 */ /* 0x00efc8000f8e02ff */
[----:B------:R-:W-:Y:S01]  /*44b0*/  IMAD R93, R91, UR7, R18 ;  /* 0x000000075b5d7c24 */ /* 0x000fe2000f8e0212 */
[----:B------:R-:W-:Y:S02]  /*44c0*/  F2FP.BF16.F32.PACK_AB R18, RZ, R2 ;  /* 0x00000002ff12723e */ /* 0x000fe400000010ff */
[C---:B------:R-:W-:Y:S01]  /*44d0*/  LEA R2, P2, R12.reuse, UR8, 0x1 ;  /* 0x000000080c027c11 */ /* 0x040fe2000f8408ff */
[----:B------:R-:W-:Y:S02]  /*44e0*/  IMAD.IADD R3, R13, 0x1, R93 ;  /* 0x000000010d037824 */ /* 0x000fe400078e025d */
[----:B------:R0:W-:Y:S03]  /*44f0*/  @P1 STG.E.U16 desc[UR12][R22.64+0xf2], R18 ;  /* 0x0000f21216001986 */ /* 0x0001e6000c10150c */
        /* <DEDUP_REMOVED lines=15> */
.L_x_154:
[----:B------:R-:W-:Y:S05]  /*45f0*/  BSYNC B0 ;  /* 0x0000000000007941 */ /* 0x000fea0003800000 */
.L_x_153:
[----:B------:R-:W-:Y:S01]  /*4600*/  IMAD.WIDE.U32 R14, R91, UR6, R14 ;  /* 0x000000065b0e7c25 */ /* 0x000fe2000f8e000e */
[----:B------:R-:W-:Y:S01]  /*4610*/  ISETP.GT.AND P1, PT, R10, 0x48, PT ;  /* 0x000000480a00780c */ /* 0x000fe20003f24270 */
[----:B------:R-:W-:Y:S02]  /*4620*/  BSSY B0, `(.L_x_155) ;  /* 0x000000f000007945 */ /* 0x000fe40003800000 */
[----:B-----5:R-:W-:Y:S01]  /*4630*/  IMAD.U32 R16, R88, 0x10000, RZ ;  /* 0x0001000058107824 */ /* 0x020fe200078e00ff */
[----:B0-----:R-:W-:Y:S01]  /*4640*/  IADD3 R11, P3, R4, R14, RZ ;  /* 0x0000000e040b7210 */ /* 0x001fe20007f7e0ff */
[----:B------:R-:W-:Y:S02]  /*4650*/  @P2 IMAD.MOV.U32 R10, RZ, RZ, R12 ;  /* 0x000000ffff0a2224 */ /* 0x000fe400078e000c */
[----:B------:R-:W-:Y:S01]  /*4660*/  FMUL R16, R16, R9 ;  /* 0x0000000910107220 */ /* 0x000fe20000400000 */
[----:B------:R-:W-:Y:S02]  /*4670*/  IADD3.X R14, R5, R93, R15, P3, !PT ;  /* 0x0000005d050e7210 */ /* 0x000fe40001ffe40f */
[----:B------:R-:W-:Y:S01]  /*4680*/  LEA R4, P4, R11, UR8, 0x1 ;  /* 0x000000080b047c11 */ /* 0x000fe2000f8808ff */
[----:B------:R-:W-:Y:S01]  /*4690*/  FFMA R16, R25, R8, R16 ;  /* 0x0000000819107223 */ /* 0x000fe20000000010 */
[----:B------:R-:W-:-:S02]  /*46a0*/  ISETP.GT.AND P3, PT, R0, RZ, P1 ;  /* 0x000000ff0000720c */ /* 0x000fc40000f64270 */
[----:B------:R-:W-:Y:S01]  /*46b0*/  LEA.HI.X R5, R11, UR9, R14, 0x1, P4 ;  /* 0x000000090b057c11 */ /* 0x000fe2000a0f0c0e */
[----:B------:R-:W-:Y:S01]  /*46c0*/  @P2 IMAD.MOV.U32 R11, RZ, RZ, R13 ;  /* 0x000000ffff0b2224 */ /* 0x000fe200078e000d */
[----:B------:R-:W-:-:S05]  /*46d0*/  F2FP.BF16.F32.PACK_AB R16, RZ, R16 ;  /* 0x00000010ff10723e */ /* 0x000fca00000010ff */
[----:B------:R0:W-:Y:S04]  /*46e0*/  @P2 STG.E.U16 desc[UR12][R10.64+0x2], R16 ;  /* 0x000002100a002986 */ /* 0x0001e8000c10150c */
[----:B------:R-:W-:Y:S05]  /*46f0*/  @!P3 BRA `(.L_x_156) ;  /* 0x000000000004b947 */ /* 0x000fea0003800000 */
[----:B------:R2:W5:Y:S02]  /*4700*/  LDG.E.LTC128B.U16 R88, desc[UR12][R4.64] ;  /* 0x0000000c04587981 */ /* 0x000564000c1e1520 */
.L_x_156:
[----:B------:R-:W-:Y:S05]  /*4710*/  BSYNC B0 ;  /* 0x0000000000007941 */ /* 0x000fea0003800000 */
.L_x_155:
[----:B0----5:R-:W-:Y:S01]  /*4720*/  IMAD.U32 R10, R88, 0x10000, RZ ;  /* 0x00010000580a7824 */ /* 0x021fe200078e00ff */
[----:B------:R-:W-:Y:S01]  /*4730*/  IADD3 R14, P4, R12, R17, RZ ;  /* 0x000000110c0e7210 */ /* 0x000fe20007f9e0ff */
[----:B------:R-:W-:Y:S01]  /*4740*/  BSSY B0, `(.L_x_157) ;  /* 0x0000009000007945 */ /* 0x000fe20003800000 */
[----:B------:R-:W-:Y:S01]  /*4750*/  ISETP.GT.AND P2, PT, R0, 0x1, P1 ;  /* 0x000000010000780c */ /* 0x000fe20000f44270 */
[----:B------:R-:W-:Y:S02]  /*4760*/  FMUL R11, R10, R9 ;  /* 0x000000090a0b7220 */ /* 0x000fe40000400000 */
[----:B------:R-:W-:Y:S02]  /*4770*/  IMAD.X R15, R13, 0x1, R21, P4 ;  /* 0x000000010d0f7824 */ /* 0x000fe400020e0615 */
[----:B------:R-:W-:-:S05]  /*4780*/  FFMA R11, R26, R8, R11 ;  /* 0x000000081a0b7223 */ /* 0x000fca000000000b */
[----:B------:R-:W-:-:S05]  /*4790*/  F2FP.BF16.F32.PACK_AB R11, RZ, R11 ;  /* 0x0000000bff0b723e */ /* 0x000fca00000010ff */
[----:B------:R0:W-:Y:S01]  /*47a0*/  @P3 STG.E.U16 desc[UR12][R14.64], R11 ;  /* 0x0000000b0e003986 */ /* 0x0001e2000c10150c */
[----:B------:R-:W-:Y:S05]  /*47b0*/  @!P2 BRA `(.L_x_158) ;  /* 0x000000000004a947 */ /* 0x000fea0003800000 */
[----:B------:R3:W5:Y:S02]  /*47c0*/  LDG.E.LTC128B.U16 R88, desc[UR12][R4.64+0x2] ;  /* 0x0000020c04587981 */ /* 0x000764000c1e1520 */
.L_x_158:
[----:B------:R-:W-:Y:S05]  /*47d0*/  BSYNC B0 ;  /* 0x0000000000007941 */ /* 0x000fea0003800000 */
.L_x_157:
[----:B-----5:R-:W-:Y:S01]  /*47e0*/  IMAD.U32 R10, R88, 0x10000, RZ ;  /* 0x00010000580a7824 */ /* 0x020fe200078e00ff */
[----:B------:R-:W-:Y:S01]  /*47f0*/  ISETP.GT.AND P3, PT, R0, 0x8, P0 ;  /* 0x000000080000780c */ /* 0x000fe20000764270 */
[----:B0-----:R-:W-:Y:S01]  /*4800*/  @P2 IMAD.MOV.U32 R11, RZ, RZ, R15 ;  /* 0x000000ffff0b2224 */ /* 0x001fe200078e000f */
[----:B------:R-:W-:Y:S01]  /*4810*/  BSSY B0, `(.L_x_159) ;  /* 0x0000009000007945 */ /* 0x000fe20003800000 */
[----:B------:R-:W-:-:S04]  /*4820*/  FMUL R10, R10, R9 ;  /* 0x000000090a0a7220 */ /* 0x000fc80000400000 */
[----:B------:R-:W-:-:S05]  /*4830*/  FFMA R10, R27, R8, R10 ;  /* 0x000000081b0a7223 */ /* 0x000fca000000000a */
[----:B------:R-:W-:-:S04]  /*4840*/  F2FP.BF16.F32.PACK_AB R10, RZ, R10 ;  /* 0x0000000aff0a723e */ /* 0x000fc800000010ff */
[----:B------:R-:W-:Y:S01]  /*4850*/  PRMT R16, R10, 0x7610, R16 ;  /* 0x000076100a107816 */ /* 0x000fe20000000010 */
[----:B------:R-:W-:-:S05]  /*4860*/  @P2 IMAD.MOV.U32 R10, RZ, RZ, R14 ;  /* 0x000000ffff0a2224 */ /* 0x000fca00078e000e */
[----:B------:R0:W-:Y:S01]  /*4870*/  @P2 STG.E.U16 desc[UR12][R10.64+0x2], R16 ;  /* 0x000002100a002986 */ /* 0x0001e2000c10150c */
[----:B------:R-:W-:Y:S05]  /*4880*/  @!P3 BRA `(.L_x_160) ;  /* 0x000000000004b947 */ /* 0x000fea0003800000 */
[----:B------:R4:W5:Y:S02]  /*4890*/  LDG.E.LTC128B.U16 R88, desc[UR12][R2.64+0x10] ;  /* 0x0000100c02587981 */ /* 0x000964000c1e1520 */
.L_x_160:
[----:B------:R-:W-:Y:S05]  /*48a0*/  BSYNC B0 ;  /* 0x0000000000007941 */ /* 0x000fea0003800000 */
.L_x_159:
[----:B0----5:R-:W-:Y:S01]  /*48b0*/  IMAD.U32 R10, R88, 0x10000, RZ ;  /* 0x00010000580a7824 */ /* 0x021fe200078e00ff */
[----:B------:R-:W-:Y:S01]  /*48c0*/  ISETP.GT.AND P2, PT, R0, 0x9, P0 ;  /* 0x000000090000780c */ /* 0x000fe20000744270 */
[----:B------:R-:W-:Y:S02]  /*48d0*/  BSSY B0, `(.L_x_161) ;  /* 0x000000a000007945 */ /* 0x000fe40003800000 */
[----:B------:R-:W-:Y:S01]  /*48e0*/  FMUL R11, R10, R9 ;  /* 0x000000090a0b7220 */ /* 0x000fe20000400000 */
[----:B------:R-:W-:-:S03]  /*48f0*/  IMAD.MOV.U32 R10, RZ, RZ, R12 ;  /* 0x000000ffff0a7224 */ /* 0x000fc600078e000c */
[----:B------:R-:W-:-:S05]  /*4900*/  FFMA R11, R28, R8, R11 ;  /* 0x000000081c0b7223 */ /* 0x000fca000000000b */
[----:B------:R-:W-:-:S04]  /*4910*/  F2FP.BF16.F32.PACK_AB R11, RZ, R11 ;  /* 0x0000000bff0b723e */ /* 0x000fc800000010ff */
[----:B------:R-:W-:Y:S01]  /*4920*/  PRMT R16, R11, 0x7610, R16 ;  /* 0x000076100b107816 */ /* 0x000fe20000000010 */
[----:B------:R-:W-:-:S05]  /*4930*/  IMAD.MOV.U32 R11, RZ, RZ, R13 ;  /* 0x000000ffff0b7224 */ /* 0x000fca00078e000d */
[----:B------:R0:W-:Y:S01]  /*4940*/  @P3 STG.E.U16 desc[UR12][R10.64+0x10], R16 ;  /* 0x000010100a003986 */ /* 0x0001e2000c10150c */
[----:B------:R-:W-:Y:S05]  /*4950*/  @!P2 BRA `(.L_x_162) ;  /* 0x000000000004a947 */ /* 0x000fea0003800000 */
[----:B------:R0:W5:Y:S02]  /*4960*/  LDG.E.LTC128B.U16 R88, desc[UR12][R2.64+0x12] ;  /* 0x0000120c02587981 */ /* 0x000164000c1e1520 */
.L_x_162:
[----:B------:R-:W-:Y:S05]  /*4970*/  BSYNC B0 ;  /* 0x0000000000007941 */ /* 0x000fea0003800000 */
.L_x_161:
        /* <DEDUP_REMOVED lines=9> */
.L_x_164:
[----:B------:R-:W-:Y:S05]  /*4a10*/  BSYNC B0 ;  /* 0x0000000000007941 */ /* 0x000fea0003800000 */
.L_x_163:
        /* <DEDUP_REMOVED lines=9> */
.L_x_166:
[----:B------:R-:W-:Y:S05]  /*4ab0*/  BSYNC B0 ;  /* 0x0000000000007941 */ /* 0x000fea0003800000 */
.L_x_165:
[----:B-----5:R-:W-:Y:S01]  /*4ac0*/  IMAD.U32 R12, R88, 0x10000, RZ ;  /* 0x00010000580c7824 */ /* 0x020fe200078e00ff */
[----:B------:R-:W-:Y:S01]  /*4ad0*/  IADD3 R6, P4, P5, R17, R6, R19 ;  /* 0x0000000611067210 */ /* 0x000fe20007d9e013 */
[----:B------:R-:W-:Y:S01]  /*4ae0*/  BSSY B0, `(.L_x_167) ;  /* 0x0000009000007945 */ /* 0x000fe20003800000 */
[----:B------:R-:W-:Y:S01]  /*4af0*/  ISETP.GT.AND P3, PT, R0, 0x10, P0 ;  /* 0x000000100000780c */ /* 0x000fe20000764270 */
[----:B------:R-:W-:Y:S01]  /*4b00*/  FMUL R12, R12, R9 ;  /* 0x000000090c0c7220 */ /* 0x000fe20000400000 */
[----:B------:R-:W-:-:S03]  /*4b10*/  IADD3.X R7, R21, R7, R89, P4, P5 ;  /* 0x0000000715077210 */ /* 0x000fc600027ea459 */
[----:B------:R-:W-:-:S05]  /*4b20*/  FFMA R12, R31, R8, R12 ;  /* 0x000000081f0c7223 */ /* 0x000fca000000000c */
[----:B------:R-:W-:-:S05]  /*4b30*/  F2FP.BF16.F32.PACK_AB R12, RZ, R12 ;  /* 0x0000000cff0c723e */ /* 0x000fca00000010ff */
[----:B------:R0:W-:Y:S01]  /*4b40*/  @P2 STG.E.U16 desc[UR12][R6.64+0x12], R12 ;  /* 0x0000120c06002986 */ /* 0x0001e2000c10150c */
[----:B------:R-:W-:Y:S05]  /*4b50*/  @!P3 BRA `(.L_x_168) ;  /* 0x000000000004b947 */ /* 0x000fea0003800000 */
[----:B------:R0:W5:Y:S02]  /*4b60*/  LDG.E.LTC128B.U16 R88, desc[UR12][R2.64+0x20] ;  /* 0x0000200c02587981 */ /* 0x000164000c1e1520 */
.L_x_168:
[----:B------:R-:W-:Y:S05]  /*4b70*/  BSYNC B0 ;  /* 0x0000000000007941 */ /* 0x000fea0003800000 */
.L_x_167:
        /* <DEDUP_REMOVED lines=9> */
.L_x_170:
[----:B------:R-:W-:Y:S05]  /*4c10*/  BSYNC B0 ;  /* 0x0000000000007941 */ /* 0x000fea0003800000 */
.L_x_169:
        /* <DEDUP_REMOVED lines=9> */
.L_x_172:
[----:B------:R-:W-:Y:S05]  /*4cb0*/  BSYNC B0 ;  /* 0x0000000000007941 */ /* 0x000fea0003800000 */
.L_x_171:
        /* <DEDUP_REMOVED lines=9> */
.L_x_174:
[----:B------:R-:W-:Y:S05]  /*4d50*/  BSYNC B0 ;  /* 0x0000000000007941 */ /* 0x000fea0003800000 */
.L_x_173:
        /* <DEDUP_REMOVED lines=9> */
.L_x_176:
[----:B------:R-:W-:Y:S05]  /*4df0*/  BSYNC B0 ;  /* 0x0000000000007941 */ /* 0x000fea0003800000 */
.L_x_175:
        /* <DEDUP_REMOVED lines=9> */
.L_x_178:
[----:B------:R-:W-:Y:S05]  /*4e90*/  BSYNC B0 ;  /* 0x0000000000007941 */ /* 0x000fea0003800000 */
.L_x_177:
        /* <DEDUP_REMOVED lines=9> */
.L_x_180:
[----:B------:R-:W-:Y:S05]  /*4f30*/  BSYNC B0 ;  /* 0x0000000000007941 */ /* 0x000fea0003800000 */
.L_x_179:
        /* <DEDUP_REMOVED lines=9> */
.L_x_182:
[----:B------:R-:W-:Y:S05]  /*4fd0*/  BSYNC B0 ;  /* 0x0000000000007941 */ /* 0x000fea0003800000 */
.L_x_181:
        /* <DEDUP_REMOVED lines=9> */
.L_x_184:
[----:B------:R-:W-:Y:S05]  /*5070*/  BSYNC B0 ;  /* 0x0000000000007941 */ /* 0x000fea0003800000 */
.L_x_183:
        /* <DEDUP_REMOVED lines=9> */
.L_x_186:
[----:B------:R-:W-:Y:S05]  /*5110*/  BSYNC B0 ;  /* 0x0000000000007941 */ /* 0x000fea0003800000 */
.L_x_185:
        /* <DEDUP_REMOVED lines=9> */
.L_x_188:
[----:B------:R-:W-:Y:S05]  /*51b0*/  BSYNC B0 ;  /* 0x0000000000007941 */ /* 0x000fea0003800000 */
.L_x_187:
        /* <DEDUP_REMOVED lines=9> */
.L_x_190:
[----:B------:R-:W-:Y:S05]  /*5250*/  BSYNC B0 ;  /* 0x0000000000007941 */ /* 0x000fea0003800000 */
.L_x_189:
        /* <DEDUP_REMOVED lines=9> */
.L_x_192:
[----:B------:R-:W-:Y:S05]  /*52f0*/  BSYNC B0 ;  /* 0x0000000000007941 */ /* 0x000fea0003800000 */
.L_x_191:
        /* <DEDUP_REMOVED lines=9> */
.L_x_194:
[----:B------:R-:W-:Y:S05]  /*5390*/  BSYNC B0 ;  /* 0x0000000000007941 */ /* 0x000fea0003800000 */
.L_x_193:
        /* <DEDUP_REMOVED lines=9> */
.L_x_196:
[----:B------:R-:W-:Y:S05]  /*5430*/  BSYNC B0 ;  /* 0x0000000000007941 */ /* 0x000fea0003800000 */
.L_x_195:
        /* <DEDUP_REMOVED lines=9> */
.L_x_198:
[----:B------:R-:W-:Y:S05]  /*54d0*/  BSYNC B0 ;  /* 0x0000000000007941 */ /* 0x000fea0003800000 */
.L_x_197:
        /* <DEDUP_REMOVED lines=9> */
.L_x_200:
[----:B------:R-:W-:Y:S05]  /*5570*/  BSYNC B0 ;  /* 0x0000000000007941 */ /* 0x000fea0003800000 */
.L_x_199:
        /* <DEDUP_REMOVED lines=9> */
.L_x_202:
[----:B------:R-:W-:Y:S05]  /*5610*/  BSYNC B0 ;  /* 0x0000000000007941 */ /* 0x000fea0003800000 */
.L_x_201:
        /* <DEDUP_REMOVED lines=9> */
.L_x_204:
[----:B------:R-:W-:Y:S05]  /*56b0*/  BSYNC B0 ;  /* 0x0000000000007941 */ /* 0x000fea0003800000 */
.L_x_203:
        /* <DEDUP_REMOVED lines=9> */
.L_x_206:
[----:B------:R-:W-:Y:S05]  /*5750*/  BSYNC B0 ;  /* 0x0000000000007941 */ /* 0x000fea0003800000 */
.L_x_205:
        /* <DEDUP_REMOVED lines=9> */
.L_x_208:
[----:B------:R-:W-:Y:S05]  /*57f0*/  BSYNC B0 ;  /* 0x0000000000007941 */ /* 0x000fea0003800000 */
.L_x_207:
        /* <DEDUP_REMOVED lines=9> */
.L_x_210:
[----:B------:R-:W-:Y:S05]  /*5890*/  BSYNC B0 ;  /* 0x0000000000007941 */ /* 0x000fea0003800000 */
.L_x_209:
        /* <DEDUP_REMOVED lines=9> */
.L_x_212:
[----:B------:R-:W-:Y:S05]  /*5930*/  BSYNC B0 ;  /* 0x0000000000007941 */ /* 0x000fea0003800000 */
.L_x_211:
        /* <DEDUP_REMOVED lines=9> */
.L_x_214:
[----:B------:R-:W-:Y:S05]  /*59d0*/  BSYNC B0 ;  /* 0x0000000000007941 */ /* 0x000fea0003800000 */
.L_x_213:
        /* <DEDUP_REMOVED lines=9> */
.L_x_216:
[----:B------:R-:W-:Y:S05]  /*5a70*/  BSYNC B0 ;  /* 0x0000000000007941 */ /* 0x000fea0003800000 */
.L_x_215:
        /* <DEDUP_REMOVED lines=9> */
.L_x_218:
[----:B------:R-:W-:Y:S05]  /*5b10*/  BSYNC B0 ;  /* 0x0000000000007941 */ /* 0x000fea0003800000 */
.L_x_217:
        /* <DEDUP_REMOVED lines=9> */
.L_x_220:
[----:B------:R-:W-:Y:S05]  /*5bb0*/  BSYNC B0 ;  /* 0x0000000000007941 */ /* 0x000fea0003800000 */
.L_x_219:
        /* <DEDUP_REMOVED lines=9> */
.L_x_222:
[----:B------:R-:W-:Y:S05]  /*5c50*/  BSYNC B0 ;  /* 0x0000000000007941 */ /* 0x000fea0003800000 */
.L_x_221:
        /* <DEDUP_REMOVED lines=9> */
.L_x_224:
[----:B------:R-:W-:Y:S05]  /*5cf0*/  BSYNC B0 ;  /* 0x0000000000007941 */ /* 0x000fea0003800000 */
.L_x_223:
        /* <DEDUP_REMOVED lines=9> */
.L_x_226:
[----:B------:R-:W-:Y:S05]  /*5d90*/  BSYNC B0 ;  /* 0x0000000000007941 */ /* 0x000fea0003800000 */
.L_x_225:
        /* <DEDUP_REMOVED lines=9> */
.L_x_228:
[----:B------:R-:W-:Y:S05]  /*5e30*/  BSYNC B0 ;  /* 0x0000000000007941 */ /* 0x000fea0003800000 */
.L_x_227:
        /* <DEDUP_REMOVED lines=9> */
.L_x_230:
[----:B------:R-:W-:Y:S05]  /*5ed0*/  BSYNC B0 ;  /* 0x0000000000007941 */ /* 0x000fea0003800000 */
.L_x_229:
        /* <DEDUP_REMOVED lines=9> */
.L_x_232:
[----:B------:R-:W-:Y:S05]  /*5f70*/  BSYNC B0 ;  /* 0x0000000000007941 */ /* 0x000fea0003800000 */
.L_x_231:
        /* <DEDUP_REMOVED lines=9> */
.L_x_234:
[----:B------:R-:W-:Y:S05]  /*6010*/  BSYNC B0 ;  /* 0x0000000000007941 */ /* 0x000fea0003800000 */
.L_x_233:
        /* <DEDUP_REMOVED lines=9> */
.L_x_236:
[----:B------:R-:W-:Y:S05]  /*60b0*/  BSYNC B0 ;  /* 0x0000000000007941 */ /* 0x000fea0003800000 */
.L_x_235:
        /* <DEDUP_REMOVED lines=9> */
.L_x_238:
[----:B------:R-:W-:Y:S05]  /*6150*/  BSYNC B0 ;  /* 0x0000000000007941 */ /* 0x000fea0003800000 */
.L_x_237:
        /* <DEDUP_REMOVED lines=9> */
.L_x_240:
[----:B------:R-:W-:Y:S05]  /*61f0*/  BSYNC B0 ;  /* 0x0000000000007941 */ /* 0x000fea0003800000 */
.L_x_239:
        /* <DEDUP_REMOVED lines=9> */
.L_x_242:
[----:B------:R-:W-:Y:S05]  /*6290*/  BSYNC B0 ;  /* 0x0000000000007941 */ /* 0x000fea0003800000 */
.L_x_241:
        /* <DEDUP_REMOVED lines=9> */
.L_x_244:
[----:B------:R-:W-:Y:S05]  /*6330*/  BSYNC B0 ;  /* 0x0000000000007941 */ /* 0x000fea0003800000 */
.L_x_243:
        /* <DEDUP_REMOVED lines=9> */
.L_x_246:
[----:B------:R-:W-:Y:S05]  /*63d0*/  BSYNC B0 ;  /* 0x0000000000007941 */ /* 0x000fea0003800000 */
.L_x_245:
        /* <DEDUP_REMOVED lines=9> */
.L_x_248:
[----:B------:R-:W-:Y:S05]  /*6470*/  BSYNC B0 ;  /* 0x0000000000007941 */ /* 0x000fea0003800000 */
.L_x_247:
        /* <DEDUP_REMOVED lines=9> */
.L_x_250:
[----:B------:R-:W-:Y:S05]  /*6510*/  BSYNC B0 ;  /* 0x0000000000007941 */ /* 0x000fea0003800000 */
.L_x_249:
        /* <DEDUP_REMOVED lines=9> */
.L_x_252:
[----:B------:R-:W-:Y:S05]  /*65b0*/  BSYNC B0 ;  /* 0x0000000000007941 */ /* 0x000fea0003800000 */
.L_x_251:
        /* <DEDUP_REMOVED lines=9> */
.L_x_254:
[----:B------:R-:W-:Y:S05]  /*6650*/  BSYNC B0 ;  /* 0x0000000000007941 */ /* 0x000fea0003800000 */
.L_x_253:
        /* <DEDUP_REMOVED lines=9> */
.L_x_256:
[----:B------:R-:W-:Y:S05]  /*66f0*/  BSYNC B0 ;  /* 0x0000000000007941 */ /* 0x000fea0003800000 */
.L_x_255:
        /* <DEDUP_REMOVED lines=9> */
.L_x_258:
[----:B------:R-:W-:Y:S05]  /*6790*/  BSYNC B0 ;  /* 0x0000000000007941 */ /* 0x000fea0003800000 */
.L_x_257:
        /* <DEDUP_REMOVED lines=9> */
.L_x_260:
[----:B------:R-:W-:Y:S05]  /*6830*/  BSYNC B0 ;  /* 0x0000000000007941 */ /* 0x000fea0003800000 */
.L_x_259:
        /* <DEDUP_REMOVED lines=9> */
.L_x_262:
[----:B------:R-:W-:Y:S05]  /*68d0*/  BSYNC B0 ;  /* 0x0000000000007941 */ /* 0x000fea0003800000 */
.L_x_261:
        /* <DEDUP_REMOVED lines=9> */
.L_x_264:
[----:B------:R-:W-:Y:S05]  /*6970*/  BSYNC B0 ;  /* 0x0000000000007941 */ /* 0x000fea0003800000 */
.L_x_263:
        /* <DEDUP_REMOVED lines=9> */
.L_x_266:
[----:B------:R-:W-:Y:S05]  /*6a10*/  BSYNC B0 ;  /* 0x0000000000007941 */ /* 0x000fea0003800000 */
.L_x_265:
        /* <DEDUP_REMOVED lines=9> */
.L_x_268:
[----:B------:R-:W-:Y:S05]  /*6ab0*/  BSYNC B0 ;  /* 0x0000000000007941 */ /* 0x000fea0003800000 */
.L_x_267:
        /* <DEDUP_REMOVED lines=9> */
.L_x_270:
[----:B------:R-:W-:Y:S05]  /*6b50*/  BSYNC B0 ;  /* 0x0000000000007941 */ /* 0x000fea0003800000 */
.L_x_269:
        /* <DEDUP_REMOVED lines=9> */
.L_x_272:
[----:B------:R-:W-:Y:S05]  /*6bf0*/  BSYNC B0 ;  /* 0x0000000000007941 */ /* 0x000fea0003800000 */
.L_x_271:
        /* <DEDUP_REMOVED lines=9> */
.L_x_274:
[----:B------:R-:W-:Y:S05]  /*6c90*/  BSYNC B0 ;  /* 0x0000000000007941 */ /* 0x000fea0003800000 */
.L_x_273:
[----:B01--45:R-:W-:Y:S01]  /*6ca0*/  IMAD.U32 R2, R88, 0x10000, RZ ;  /* 0x0001000058027824 */ /* 0x033fe200078e00ff */
        /* <DEDUP_REMOVED lines=8> */
.L_x_276:
[----:B------:R-:W-:Y:S05]  /*6d30*/  BSYNC B0 ;  /* 0x0000000000007941 */ /* 0x000fea0003800000 */
.L_x_275:
[----:B0----5:R-:W-:Y:S01]  /*6d40*/  IMAD.U32 R2, R88, 0x10000, RZ ;  /* 0x0001000058027824 */ /* 0x021fe200078e00ff */
[----:B------:R-:W-:Y:S01]  /*6d50*/  ISETP.GT.AND P1, PT, R0, 0x79, P1 ;  /* 0x000000790000780c */ /* 0x000fe20000f24270 */
[----:B------:R-:W-:Y:S02]  /*6d60*/  BSSY B0, `(.L_x_277) ;  /* 0x000000a000007945 */ /* 0x000fe40003800000 */
        /* <DEDUP_REMOVED lines=9> */
.L_x_278:
[----:B------:R-:W-:Y:S05]  /*6e00*/  BSYNC B0 ;  /* 0x0000000000007941 */ /* 0x000fea0003800000 */
.L_x_277:
[----:B-----5:R-:W-:-:S04]  /*6e10*/  IMAD.U32 R88, R88, 0x10000, RZ ;  /* 0x0001000058587824 */ /* 0x020fc800078e00ff */
[----:B------:R-:W-:-:S04]  /*6e20*/  FMUL R88, R88, R9 ;  /* 0x0000000958587220 */ /* 0x000fc80000400000 */
[----:B------:R-:W-:Y:S01]  /*6e30*/  FFMA R88, R87, R8, R88 ;  /* 0x0000000857587223 */ /* 0x000fe20000000058 */
[----:B------:R-:W-:Y:S06]  /*6e40*/  @!P1 EXIT ;  /* 0x000000000000994d */ /* 0x000fec0003800000 */
[----:B------:R-:W-:-:S05]  /*6e50*/  F2FP.BF16.F32.PACK_AB R88, RZ, R88 ;  /* 0x00000058ff58723e */ /* 0x000fca00000010ff */
[----:B------:R-:W-:Y:S01]  /*6e60*/  STG.E.U16 desc[UR12][R6.64+0xf2], R88 ;  /* 0x0000f25806007986 */ /* 0x000fe2000c10150c */
[----:B------:R-:W-:Y:S05]  /*6e70*/  EXIT ;  /* 0x000000000000794d */ /* 0x000fea0003800000 */
.L_x_28:
[----:B------:R-:W-:Y:S01]  /*6e80*/  ULDC.64 UR4, c[0x0][0x5c8] ;  /* 0x0001720000047ab9 */ /* 0x000fe20000000a00 */
[-C--:B------:R-:W-:Y:S01]  /*6e90*/  FMUL R88, R88, R8.reuse ;  /* 0x0000000858587220 */ /* 0x080fe20000400000 */
[----:B------:R-:W-:Y:S01]  /*6ea0*/  LEA R2, P1, R14, UR4, 0x1 ;  /* 0x000000040e027c11 */ /* 0x000fe2000f8208ff */
[----:B------:R-:W-:Y:S01]  /*6eb0*/  IMAD.SHL.U32 R9, R21, 0x2, RZ ;  /* 0x0000000215097824 */ /* 0x000fe200078e00ff */
[----:B------:R-:W-:Y:S01]  /*6ec0*/  ISETP.GT.AND P3, PT, R10, 0x8, PT ;  /* 0x000000080a00780c */ /* 0x000fe20003f64270 */
[-C--:B------:R-:W-:Y:S01]  /*6ed0*/  FMUL R89, R89, R8.reuse ;  /* 0x0000000859597220 */ /* 0x080fe20000400000 */
[----:B------:R-:W-:Y:S01]  /*6ee0*/  LEA.HI.X R3, R14, UR5, R19, 0x1, P1 ;  /* 0x000000050e037c11 */ /* 0x000fe200088f0c13 */
[----:B------:R-:W-:Y:S01]  /*6ef0*/  FMUL R90, R90, R8 ;  /* 0x000000085a5a7220 */ /* 0x000fe20000400000 */
[----:B------:R-:W-:Y:S01]  /*6f00*/  F2FP.BF16.F32.PACK_AB R88, RZ, R88 ;  /* 0x00000058ff58723e */ /* 0x000fe200000010ff */
[-C--:B------:R-:W-:Y:S01]  /*6f10*/  FMUL R91, R91, R8.reuse ;  /* 0x000000085b5b7220 */ /* 0x080fe20000400000 */
[----:B------:R-:W-:Y:S01]  /*6f20*/  ISETP.GT.AND P4, PT, R0, 0x1, P2 ;  /* 0x000000010000780c */ /* 0x000fe20001784270 */
[-C--:B------:R-:W-:Y:S01]  /*6f30*/  FMUL R92, R92, R8.reuse ;  /* 0x000000085c5c7220 */ /* 0x080fe20000400000 */
[----:B------:R-:W-:Y:S01]  /*6f40*/  ISETP.GT.AND P1, PT, R0, RZ, P3 ;  /* 0x000000ff0000720c */ /* 0x000fe20001f24270 */
[----:B------:R-:W-:Y:S01]  /*6f50*/  @P0 STG.E.U16 desc[UR12][R2.64], R88 ;  /* 0x0000005802000986 */ /* 0x000fe2000c10150c */
[----:B------:R-:W-:Y:S01]  /*6f60*/  SHF.L.U64.HI R7, R21, 0x1, R20 ;  /* 0x0000000115077819 */ /* 0x000fe20000010214 */
[----:B------:R-:W-:Y:S01]  /*6f70*/  FMUL R93, R93, R8 ;  /* 0x000000085d5d7220 */ /* 0x000fe20000400000 */
[----:B------:R-:W-:Y:S01]  /*6f80*/  IADD3 R4, P0, R9, R2, RZ ;  /* 0x0000000209047210 */ /* 0x000fe20007f1e0ff */
[-C--:B------:R-:W-:Y:S01]  /*6f90*/  FMUL R94, R94, R8.reuse ;  /* 0x000000085e5e7220 */ /* 0x080fe20000400000 */
[----:B------:R-:W-:Y:S01]  /*6fa0*/  F2FP.BF16.F32.PACK_AB R89, RZ, R89 ;  /* 0x00000059ff59723e */ /* 0x000fe200000010ff */
[----:B------:R-:W-:Y:S01]  /*6fb0*/  FMUL R95, R95, R8 ;  /* 0x000000085f5f7220 */ /* 0x000fe20000400000 */
[----:B------:R-:W-:Y:S01]  /*6fc0*/  F2FP.BF16.F32.PACK_AB R90, RZ, R90 ;  /* 0x0000005aff5a723e */ /* 0x000fe200000010ff */
[----:B------:R-:W-:Y:S01]  /*6fd0*/  IMAD.X R5, R7, 0x1, R3, P0 ;  /* 0x0000000107057824 */ /* 0x000fe200000e0603 */
[C---:B------:R-:W-:Y:S01]  /*6fe0*/  ISETP.GT.AND P5, PT, R0.reuse, 0x8, P2 ;  /* 0x000000080000780c */ /* 0x040fe200017a4270 */
[----:B------:R-:W-:Y:S01]  /*6ff0*/  @P4 STG.E.U16 desc[UR12][R2.64+0x2], R89 ;  /* 0x0000025902004986 */ /* 0x000fe2000c10150c */
[----:B------:R-:W-:Y:S01]  /*7000*/  ISETP.GT.AND P4, PT, R0, 0x1, P3 ;  /* 0x000000010000780c */ /* 0x000fe20001f84270 */
[-C--:B------:R-:W-:Y:S01]  /*7010*/  FMUL R96, R96, R8.reuse ;  /* 0x0000000860607220 */ /* 0x080fe20000400000 */
[----:B------:R-:W-:Y:S01]  /*7020*/  F2FP.BF16.F32.PACK_AB R91, RZ, R91 ;  /* 0x0000005bff5b723e */ /* 0x000fe200000010ff */
[----:B------:R-:W-:Y:S01]  /*7030*/  @P1 STG.E.U16 desc[UR12][R4.64], R90 ;  /* 0x0000005a04001986 */ /* 0x000fe2000c10150c */
[----:B------:R-:W-:Y:S01]  /*7040*/  ISETP.GT.AND P1, PT, R0, 0x9, P2 ;  /* 0x000000090000780c */ /* 0x000fe20001724270 */
[----:B------:R-:W-:Y:S01]  /*7050*/  FMUL R97, R97, R8 ;  /* 0x0000000861617220 */ /* 0x000fe20000400000 */
[----:B------:R-:W-:Y:S01]  /*7060*/  F2FP.BF16.F32.PACK_AB R92, RZ, R92 ;  /* 0x0000005cff5c723e */ /* 0x000fe200000010ff */
[-C--:B------:R-:W-:Y:S01]  /*7070*/  FMUL R98, R98, R8.reuse ;  /* 0x0000000862627220 */ /* 0x080fe20000400000 */
[----:B------:R-:W-:Y:S01]  /*7080*/  F2FP.BF16.F32.PACK_AB R93, RZ, R93 ;  /* 0x0000005dff5d723e */ /* 0x000fe200000010ff */
[-C--:B------:R-:W-:Y:S01]  /*7090*/  FMUL R99, R99, R8.reuse ;  /* 0x0000000863637220 */ /* 0x080fe20000400000 */
[----:B------:R-:W-:Y:S01]  /*70a0*/  ISETP.GT.AND P0, PT, R0, 0x8, P3 ;  /* 0x000000080000780c */ /* 0x000fe20001f04270 */
[----:B------:R-:W-:Y:S01]  /*70b0*/  FMUL R100, R100, R8 ;  /* 0x0000000864647220 */ /* 0x000fe20000400000 */
[----:B------:R-:W-:Y:S01]  /*70c0*/  F2FP.BF16.F32.PACK_AB R94, RZ, R94 ;  /* 0x0000005eff5e723e */ /* 0x000fe200000010ff */
[----:B------:R-:W-:Y:S01]  /*70d0*/  @P4 STG.E.U16 desc[UR12][R4.64+0x2], R91 ;  /* 0x0000025b04004986 */ /* 0x000fe2000c10150c */
[----:B------:R-:W-:Y:S01]  /*70e0*/  F2FP.BF16.F32.PACK_AB R95, RZ, R95 ;  /* 0x0000005fff5f723e */ /* 0x000fe200000010ff */
[-C--:B------:R-:W-:Y:S01]  /*70f0*/  FMUL R101, R101, R8.reuse ;  /* 0x0000000865657220 */ /* 0x080fe20000400000 */
[C---:B------:R-:W-:Y:S01]  /*7100*/  ISETP.GT.AND P4, PT, R0.reuse, 0x10, P2 ;  /* 0x000000100000780c */ /* 0x040fe20001784270 */
[----:B------:R-:W-:Y:S01]  /*7110*/  @P5 STG.E.U16 desc[UR12][R2.64+0x10], R92 ;  /* 0x0000105c02005986 */ /* 0x000fe2000c10150c */
[----:B------:R-:W-:Y:S01]  /*7120*/  ISETP.GT.AND P5, PT, R0, 0x10, P3 ;  /* 0x000000100000780c */ /* 0x000fe20001fa4270 */
[----:B------:R-:W-:Y:S01]  /*7130*/  FMUL R102, R102, R8 ;  /* 0x0000000866667220 */ /* 0x000fe20000400000 */
[----:B------:R-:W-:Y:S01]  /*7140*/  F2FP.BF16.F32.PACK_AB R96, RZ, R96 ;  /* 0x00000060ff60723e */ /* 0x000fe200000010ff */
[----:B------:R-:W-:Y:S01]  /*7150*/  @P1 STG.E.U16 desc[UR12][R2.64+0x12], R93 ;  /* 0x0000125d02001986 */ /* 0x000fe2000c10150c */
[C---:B------:R-:W-:Y:S01]  /*7160*/  ISETP.GT.AND P1, PT, R0.reuse, 0x9, P3 ;  /* 0x000000090000780c */ /* 0x040fe20001f24270 */
        /* <DEDUP_REMOVED lines=8> */
[----:B------:R-:W-:Y:S01]  /*71f0*/  FMUL R106, R106, R8 ;  /* 0x000000086a6a7220 */ /* 0x000fe20000400000 */
[----:B------:R-:W-:Y:S01]  /*7200*/  F2FP.BF16.F32.PACK_AB R100, RZ, R100 ;  /* 0x00000064ff64723e */ /* 0x000fe200000010ff */
[-C--:B------:R-:W-:Y:S01]  /*7210*/  FMUL R107, R107, R8.reuse ;  /* 0x000000086b6b7220 */ /* 0x080fe20000400000 */
[----:B------:R-:W-:Y:S01]  /*7220*/  F2FP.BF16.F32.PACK_AB R101, RZ, R101 ;  /* 0x00000065ff65723e */ /* 0x000fe200000010ff */
        /* <DEDUP_REMOVED lines=21> */
[----:B------:R-:W-:Y:S01]  /*7380*/  ISETP.GT.AND P4, PT, R0, 0x21, P2 ;  /* 0x000000210000780c */ /* 0x000fe20001784270 */
[-C--:B------:R-:W-:Y:S01]  /*7390*/  FMUL R113, R113, R8.reuse ;  /* 0x0000000871717220 */ /* 0x080fe20000400000 */
[----:B------:R-:W-:Y:S01]  /*73a0*/  F2FP.BF16.F32.PACK_AB R107, RZ, R107 ;  /* 0x0000006bff6b723e */ /* 0x000fe200000010ff */
        /* <DEDUP_REMOVED lines=102> */
[-C--:B------:R-:W-:Y:S01]  /*7a10*/  FMUL R144, R144, R8.reuse ;  /* 0x0000000890907220 */ /* 0x080fe20000400000 */
[----:B------:R-:W-:Y:S01]  /*7a20*/  ISETP.GT.AND P6, PT, R0, 0x68, P3 ;  /* 0x000000680000780c */ /* 0x000fe20001fc4270 */
[----:B------:R-:W-:Y:S01]  /*7a30*/  FMUL R145, R145, R8 ;  /* 0x0000000891917220 */ /* 0x000fe20000400000 */
[----:B------:R-:W-:Y:S01]  /*7a40*/  F2FP.BF16.F32.PACK_AB R138, RZ, R138 ;  /* 0x0000008aff8a723e */ /* 0x000fe200000010ff */
[-C--:B------:R-:W-:Y:S01]  /*7a50*/  FMUL R146, R146, R8.reuse ;  /* 0x0000000892927220 */ /* 0x080fe20000400000 */
[----:B------:R-:W-:Y:S01]  /*7a60*/  F2FP.BF16.F32.PACK_AB R139, RZ, R139 ;  /* 0x0000008bff8b723e */ /* 0x000fe200000010ff */
[----:B------:R-:W-:Y:S01]  /*7a70*/  @P1 STG.E.U16 desc[UR12][R4.64+0x80], R122 ;  /* 0x0000807a04001986 */ /* 0x000fe2000c10150c */
[C---:B------:R-:W-:Y:S01]  /*7a80*/  ISETP.GT.AND P1, PT, R0.reuse, 0x48, P3 ;  /* 0x000000480000780c */ /* 0x040fe20001f24270 */
[----:B------:R-:W-:Y:S01]  /*7a90*/  FMUL R147, R147, R8 ;  /* 0x0000000893937220 */ /* 0x000fe20000400000 */
[----:B------:R-:W-:Y:S01]  /*7aa0*/  F2FP.BF16.F32.PACK_AB R140, RZ, R140 ;  /* 0x0000008cff8c723e */ /* 0x000fe200000010ff */
[----:B------:R-:W-:Y:S01]  /*7ab0*/  @P4 STG.E.U16 desc[UR12][R4.64+0x82], R123 ;  /* 0x0000827b04004986 */ /* 0x000fe2000c10150c */
[----:B------:R-:W-:Y:S01]  /*7ac0*/  ISETP.GT.AND P4, PT, R0, 0x49, P3 ;  /* 0x000000490000780c */ /* 0x000fe20001f84270 */
[----:B------:R-:W-:Y:S01]  /*7ad0*/  FMUL R148, R148, R8 ;  /* 0x0000000894947220 */ /* 0x000fe20000400000 */
[----:B------:R-:W-:Y:S01]  /*7ae0*/  F2FP.BF16.F32.PACK_AB R141, RZ, R141 ;  /* 0x0000008dff8d723e */ /* 0x000fe200000010ff */
[----:B------:R-:W-:Y:S01]  /*7af0*/  @P0 STG.E.U16 desc[UR12][R2.64+0x90], R124 ;  /* 0x0000907c02000986 */ /* 0x000fe2000c10150c */
[----:B------:R-:W-:Y:S01]  /*7b00*/  ISETP.GT.AND P0, PT, R0, 0x50, P3 ;  /* 0x000000500000780c */ /* 0x000fe20001f04270 */
[----:B------:R-:W-:Y:S01]  /*7b10*/  IMAD.SHL.U32 R15, R16, 0x2, RZ ;  /* 0x00000002100f7824 */ /* 0x000fe200078e00ff */
        /* <DEDUP_REMOVED lines=26> */
[----:B------:R-:W-:Y:S01]  /*7cc0*/  SHF.L.U64.HI R13, R16, 0x1, R11 ;  /* 0x00000001100d7819 */ /* 0x000fe2000001020b */
[-C--:B------:R-:W-:Y:S01]  /*7cd0*/  FMUL R28, R28, R8.reuse ;  /* 0x000000081c1c7220 */ /* 0x080fe20000400000 */
[----:B------:R-:W-:Y:S01]  /*7ce0*/  F2FP.BF16.F32.PACK_AB R149, RZ, R149 ;  /* 0x00000095ff95723e */ /* 0x000fe200000010ff */
        /* <DEDUP_REMOVED lines=31> */
[----:B------:R-:W-:Y:S01]  /*7ee0*/  ISETP.GT.AND P5, PT, R0, 0x69, P2 ;  /* 0x000000690000780c */ /* 0x000fe200017a4270 */
[-C--:B------:R-:W-:Y:S01]  /*7ef0*/  FMUL R38, R38, R8.reuse ;  /* 0x0000000826267220 */ /* 0x080fe20000400000 */
[----:B------:R-:W-:Y:S01]  /*7f00*/  F2FP.BF16.F32.PACK_AB R31, RZ, R31 ;  /* 0x0000001fff1f723e */ /* 0x000fe200000010ff */
[----:B------:R-:W-:Y:S01]  /*7f10*/  @P1 STG.E.U16 desc[UR12][R4.64+0xc0], R138 ;  /* 0x0000c08a04001986 */ /* 0x000fe2000c10150c */
[C---:B------:R-:W-:Y:S01]  /*7f20*/  ISETP.GT.AND P1, PT, R10.reuse, 0x40, PT ;  /* 0x000000400a00780c */ /* 0x040fe20003f24270 */
[----:B------:R-:W-:Y:S01]  /*7f30*/  FMUL R39, R39, R8 ;  /* 0x0000000827277220 */ /* 0x000fe20000400000 */
[----:B------:R-:W-:Y:S01]  /*7f40*/  F2FP.BF16.F32.PACK_AB R32, RZ, R32 ;  /* 0x00000020ff20723e */ /* 0x000fe200000010ff */
[----:B------:R-:W-:Y:S01]  /*7f50*/  @P0 STG.E.U16 desc[UR12][R4.64+0xc2], R139 ;  /* 0x0000c28b04000986 */ /* 0x000fe2000c10150c */
[----:B------:R-:W-:Y:S01]  /*7f60*/  ISETP.GT.AND P0, PT, R10, 0x48, PT ;  /* 0x000000480a00780c */ /* 0x000fe20003f04270 */
        /* <DEDUP_REMOVED lines=17> */
[C---:B------:R-:W-:Y:S01]  /*8080*/  ISETP.GT.AND P4, PT, R0.reuse, 0x78, P2 ;  /* 0x000000780000780c */ /* 0x040fe20001784270 */
[-C--:B------:R-:W-:Y:S01]  /*8090*/  FMUL R45, R45, R8.reuse ;  /* 0x000000082d2d7220 */ /* 0x080fe20000400000 */
[C---:B------:R-:W-:Y:S01]  /*80a0*/  ISETP.GT.AND P2, PT, R0.reuse, 0x79, P2 ;  /* 0x000000790000780c */ /* 0x040fe20001744270 */
        /* <DEDUP_REMOVED lines=15> */
[----:B------:R-:W-:Y:S01]  /*81a0*/  IADD3 R10, P5, R15, R2, RZ ;  /* 0x000000020f0a7210 */ /* 0x000fe20007fbe0ff */
[----:B------:R-:W-:Y:S01]  /*81b0*/  FMUL R51, R51, R8 ;  /* 0x0000000833337220 */ /* 0x000fe20000400000 */
[----:B------:R-:W-:Y:S01]  /*81c0*/  F2FP.BF16.F32.PACK_AB R43, RZ, R43 ;  /* 0x0000002bff2b723e */ /* 0x000fe200000010ff */
[----:B------:R-:W-:Y:S01]  /*81d0*/  @P6 STG.E.U16 desc[UR12][R4.64+0xe2], R147 ;  /* 0x0000e29304006986 */ /* 0x000fe2000c10150c */
[----:B------:R-:W-:Y:S01]  /*81e0*/  F2FP.BF16.F32.PACK_AB R44, RZ, R44 ;  /* 0x0000002cff2c723e */ /* 0x000fe200000010ff */
[----:B------:R-:W-:Y:S01]  /*81f0*/  IMAD.X R11, R13, 0x1, R3, P5 ;  /* 0x000000010d0b7824 */ /* 0x000fe200028e0603 */
[----:B------:R-:W-:Y:S01]  /*8200*/  IADD3 R12, P5, P6, R9, R2, R15 ;  /* 0x00000002090c7210 */ /* 0x000fe20007ebe00f */
[----:B------:R-:W-:Y:S01]  /*8210*/  @P4 STG.E.U16 desc[UR12][R2.64+0xf0], R148 ;  /* 0x0000f09402004986 */ /* 0x000fe2000c10150c */
[----:B------:R-:W-:Y:S01]  /*8220*/  ISETP.GT.AND P4, PT, R0, 0x78, P3 ;  /* 0x000000780000780c */ /* 0x000fe20001f84270 */
[-C--:B------:R-:W-:Y:S01]  /*8230*/  FMUL R52, R52, R8.reuse ;  /* 0x0000000834347220 */ /* 0x080fe20000400000 */
[C---:B------:R-:W-:Y:S01]  /*8240*/  ISETP.GT.AND P3, PT, R0.reuse, 0x79, P3 ;  /* 0x000000790000780c */ /* 0x040fe20001f64270 */
[----:B------:R0:W-:Y:S01]  /*8250*/  @P2 STG.E.U16 desc[UR12][R2.64+0xf2], R149 ;  /* 0x0000f29502002986 */ /* 0x0001e2000c10150c */
[----:B------:R-:W-:Y:S01]  /*8260*/  IADD3.X R13, R7, R3, R13, P5, P6 ;  /* 0x00000003070d7210 */ /* 0x000fe20002fec40d */
[-C--:B------:R-:W-:Y:S01]  /*8270*/  FMUL R53, R53, R8.reuse ;  /* 0x0000000835357220 */ /* 0x080fe20000400000 */
[----:B------:R-:W-:Y:S01]  /*8280*/  ISETP.GT.AND P5, PT, R0, 0x1, P1 ;  /* 0x000000010000780c */ /* 0x000fe20000fa4270 */
[-C--:B------:R-:W-:Y:S01]  /*8290*/  FMUL R54, R54, R8.reuse ;  /* 0x0000000836367220 */ /* 0x080fe20000400000 */
[----:B------:R-:W-:Y:S01]  /*82a0*/  ISETP.GT.AND P2, PT, R0, RZ, P0 ;  /* 0x000000ff0000720c */ /* 0x000fe20000744270 */
[-C--:B------:R-:W-:Y:S01]  /*82b0*/  FMUL R55, R55, R8.reuse ;  /* 0x0000000837377220 */ /* 0x080fe20000400000 */
[----:B------:R-:W-:Y:S01]  /*82c0*/  F2FP.BF16.F32.PACK_AB R45, RZ, R45 ;  /* 0x0000002dff2d723e */ /* 0x000fe200000010ff */
[----:B------:R-:W-:Y:S01]  /*82d0*/  FMUL R56, R56, R8 ;  /* 0x0000000838387220 */ /* 0x000fe20000400000 */
[----:B------:R-:W-:Y:S01]  /*82e0*/  F2FP.BF16.F32.PACK_AB R46, RZ, R46 ;  /* 0x0000002eff2e723e */ /* 0x000fe200000010ff */
[----:B------:R-:W-:Y:S01]  /*82f0*/  FMUL R57, R57, R8 ;  /* 0x0000000839397220 */ /* 0x000fe20000400000 */
[----:B------:R-:W-:Y:S01]  /*8300*/  F2FP.BF16.F32.PACK_AB R47, RZ, R47 ;  /* 0x0000002fff2f723e */ /* 0x000fe200000010ff */
[----:B0-----:R-:W-:Y:S01]  /*8310*/  @P4 IMAD.MOV.U32 R2, RZ, RZ, R4 ;  /* 0x000000ffff024224 */ /* 0x001fe200078e0004 */
[----:B------:R-:W-:Y:S01]  /*8320*/  F2FP.BF16.F32.PACK_AB R48, RZ, R48 ;  /* 0x00000030ff30723e */ /* 0x000fe200000010ff */
[----:B------:R-:W-:Y:S01]  /*8330*/  @P4 IMAD.MOV.U32 R3, RZ, RZ, R5 ;  /* 0x000000ffff034224 */ /* 0x000fe200078e0005 */
[----:B------:R-:W-:Y:S01]  /*8340*/  F2FP.BF16.F32.PACK_AB R49, RZ, R49 ;  /* 0x00000031ff31723e */ /* 0x000fe200000010ff */
[----:B------:R-:W-:Y:S01]  /*8350*/  FMUL R58, R58, R8 ;  /* 0x000000083a3a7220 */ /* 0x000fe20000400000 */
[----:B------:R-:W-:Y:S01]  /*8360*/  F2FP.BF16.F32.PACK_AB R50, RZ, R50 ;  /* 0x00000032ff32723e */ /* 0x000fe200000010ff */
[-C--:B------:R-:W-:Y:S01]  /*8370*/  FMUL R59, R59, R8.reuse ;  /* 0x000000083b3b7220 */ /* 0x080fe20000400000 */
[----:B------:R0:W-:Y:S01]  /*8380*/  @P4 STG.E.U16 desc[UR12][R2.64+0xf0], R150 ;  /* 0x0000f09602004986 */ /* 0x0001e2000c10150c */
[----:B------:R-:W-:Y:S01]  /*8390*/  ISETP.GT.AND P4, PT, R0, RZ, P1 ;  /* 0x000000ff0000720c */ /* 0x000fe20000f84270 */
[-C--:B------:R-:W-:Y:S01]  /*83a0*/  FMUL R60, R60, R8.reuse ;  /* 0x000000083c3c7220 */ /* 0x080fe20000400000 */
[----:B------:R-:W-:Y:S01]  /*83b0*/  F2FP.BF16.F32.PACK_AB R51, RZ, R51 ;  /* 0x00000033ff33723e */ /* 0x000fe200000010ff */
[----:B------:R-:W-:Y:S01]  /*83c0*/  @P3 STG.E.U16 desc[UR12][R4.64+0xf2], R151 ;  /* 0x0000f29704003986 */ /* 0x000fe2000c10150c */
[----:B------:R-:W-:Y:S01]  /*83d0*/  IADD3 R6, P3, R10, R9, RZ ;  /* 0x000000090a067210 */ /* 0x000fe20007f7e0ff */
[----:B------:R-:W-:Y:S01]  /*83e0*/  FMUL R61, R61, R8 ;  /* 0x000000083d3d7220 */ /* 0x000fe20000400000 */
[----:B------:R-:W-:Y:S01]  /*83f0*/  F2FP.BF16.F32.PACK_AB R52, RZ, R52 ;  /* 0x00000034ff34723e */ /* 0x000fe200000010ff */
[----:B------:R-:W-:Y:S01]  /*8400*/  @P5 STG.E.U16 desc[UR12][R10.64+0x2], R25 ;  /* 0x000002190a005986 */ /* 0x000fe2000c10150c */
[C---:B------:R-:W-:Y:S01]  /*8410*/  ISETP.GT.AND P5, PT, R0.reuse, 0x9, P1 ;  /* 0x000000090000780c */ /* 0x040fe20000fa4270 */
[----:B------:R-:W-:Y:S01]  /*8420*/  IMAD.X R7, R11, 0x1, R7, P3 ;  /* 0x000000010b077824 */ /* 0x000fe200018e0607 */
        /* <DEDUP_REMOVED lines=13> */
[----:B0-----:R-:W-:Y:S01]  /*8500*/  @P3 IMAD.MOV.U32 R2, RZ, RZ, R6 ;  /* 0x000000ffff023224 */ /* 0x001fe200078e0006 */
[----:B------:R-:W-:Y:S01]  /*8510*/  F2FP.BF16.F32.PACK_AB R57, RZ, R57 ;  /* 0x00000039ff39723e */ /* 0x000fe200000010ff */
[----:B------:R-:W-:Y:S01]  /*8520*/  @P3 IMAD.MOV.U32 R3, RZ, RZ, R7 ;  /* 0x000000ffff033224 */ /* 0x000fe200078e0007 */
[----:B------:R-:W-:Y:S01]  /*8530*/  F2FP.BF16.F32.PACK_AB R58, RZ, R58 ;  /* 0x0000003aff3a723e */ /* 0x000fe200000010ff */
[-C--:B------:R-:W-:Y:S01]  /*8540*/  FMUL R66, R66, R8.reuse ;  /* 0x0000000842427220 */ /* 0x080fe20000400000 */
[----:B------:R-:W-:Y:S01]  /*8550*/  F2FP.BF16.F32.PACK_AB R59, RZ, R59 ;  /* 0x0000003bff3b723e */ /* 0x000fe200000010ff */
[-C--:B------:R-:W-:Y:S01]  /*8560*/  FMUL R67, R67, R8.reuse ;  /* 0x0000000843437220 */ /* 0x080fe20000400000 */
[----:B------:R0:W-:Y:S01]  /*8570*/  @P3 STG.E.U16 desc[UR12][R2.64+0x2], R27 ;  /* 0x0000021b02003986 */ /* 0x0001e2000c10150c */
        /* <DEDUP_REMOVED lines=21> */
[----:B------:R-:W-:Y:S01]  /*86d0*/  FMUL R73, R73, R8 ;  /* 0x0000000849497220 */ /* 0x000fe20000400000 */
[----:B------:R-:W-:Y:S01]  /*86e0*/  F2FP.BF16.F32.PACK_AB R65, RZ, R65 ;  /* 0x00000041ff41723e */ /* 0x000fe200000010ff */
[----:B------:R-:W-:Y:S01]  /*86f0*/  @P5 STG.E.U16 desc[UR12][R10.64+0x22], R33 ;  /* 0x000022210a005986 */ /* 0x000fe2000c10150c */
[----:B------:R-:W-:Y:S01]  /*8700*/  ISETP.GT.AND P5, PT, R0, 0x19, P1 ;  /* 0x000000190000780c */ /* 0x000fe20000fa4270 */
[--C-:B0-----:R-:W-:Y:S01]  /*8710*/  @P2 IMAD.MOV.U32 R2, RZ, RZ, R12.reuse ;  /* 0x000000ffff022224 */ /* 0x101fe200078e000c */
[----:B------:R-:W-:Y:S01]  /*8720*/  F2FP.BF16.F32.PACK_AB R66, RZ, R66 ;  /* 0x00000042ff42723e */ /* 0x000fe200000010ff */
[--C-:B------:R-:W-:Y:S01]  /*8730*/  @P2 IMAD.MOV.U32 R3, RZ, RZ, R13.reuse ;  /* 0x000000ffff032224 */ /* 0x100fe200078e000d */
[----:B------:R-:W-:Y:S01]  /*8740*/  F2FP.BF16.F32.PACK_AB R67, RZ, R67 ;  /* 0x00000043ff43723e */ /* 0x000fe200000010ff */
[----:B------:R-:W-:Y:S01]  /*8750*/  FMUL R74, R74, R8 ;  /* 0x000000084a4a7220 */ /* 0x000fe20000400000 */
[----:B------:R-:W-:Y:S01]  /*8760*/  F2FP.BF16.F32.PACK_AB R68, RZ, R68 ;  /* 0x00000044ff44723e */ /* 0x000fe200000010ff */
[-C--:B------:R-:W-:Y:S01]  /*8770*/  FMUL R75, R75, R8.reuse ;  /* 0x000000084b4b7220 */ /* 0x080fe20000400000 */
[----:B------:R0:W-:Y:S01]  /*8780*/  @P2 STG.E.U16 desc[UR12][R2.64+0x20], R34 ;  /* 0x0000202202002986 */ /* 0x0001e2000c10150c */
        /* <DEDUP_REMOVED lines=9> */
[----:B------:R-:W-:Y:S01]  /*8820*/  FMUL R80, R80, R8 ;  /* 0x0000000850507220 */ /* 0x000fe20000400000 */
[----:B------:R-:W-:Y:S01]  /*8830*/  F2FP.BF16.F32.PACK_AB R73, RZ, R73 ;  /* 0x00000049ff49723e */ /* 0x000fe200000010ff */
[--C-:B0-----:R-:W-:Y:S01]  /*8840*/  @P3 IMAD.MOV.U32 R2, RZ, RZ, R12.reuse ;  /* 0x000000ffff023224 */ /* 0x101fe200078e000c */
[----:B------:R-:W-:Y:S01]  /*8850*/  F2FP.BF16.F32.PACK_AB R74, RZ, R74 ;  /* 0x0000004aff4a723e */ /* 0x000fe200000010ff */
[--C-:B------:R-:W-:Y:S01]  /*8860*/  @P3 IMAD.MOV.U32 R3, RZ, RZ, R13.reuse ;  /* 0x000000ffff033224 */ /* 0x100fe200078e000d */
[----:B------:R-:W-:Y:S01]  /*8870*/  ISETP.GT.AND P6, PT, R0, 0x68, P0 ;  /* 0x000000680000780c */ /* 0x000fe200007c4270 */
[-C--:B------:R-:W-:Y:S01]  /*8880*/  FMUL R81, R81, R8.reuse ;  /* 0x0000000851517220 */ /* 0x080fe20000400000 */
[----:B------:R-:W-:Y:S01]  /*8890*/  F2FP.BF16.F32.PACK_AB R75, RZ, R75 ;  /* 0x0000004bff4b723e */ /* 0x000fe200000010ff */
[-C--:B------:R-:W-:Y:S01]  /*88a0*/  FMUL R82, R82, R8.reuse ;  /* 0x0000000852527220 */ /* 0x080fe20000400000 */
[----:B------:R0:W-:Y:S01]  /*88b0*/  @P3 STG.E.U16 desc[UR12][R2.64+0x22], R35 ;  /* 0x0000222302003986 */ /* 0x0001e2000c10150c */
        /* <DEDUP_REMOVED lines=17> */
[----:B------:R-:W-:Y:S01]  /*89d0*/  FMUL R8, R87, R8 ;  /* 0x0000000857087220 */ /* 0x000fe20000400000 */
[----:B------:R0:W-:Y:S01]  /*89e0*/  @P2 STG.E.U16 desc[UR12][R2.64+0x30], R38 ;  /* 0x0000302602002986 */ /* 0x0001e2000c10150c */
[----:B------:R-:W-:-:S02]  /*89f0*/  ISETP.GT.AND P2, PT, R0, 0x20, P0 ;  /* 0x000000200000780c */ /* 0x000fc40000744270 */
[----:B------:R-:W-:Y:S02]  /*8a00*/  F2FP.BF16.F32.PACK_AB R82, RZ, R82 ;  /* 0x00000052ff52723e */ /* 0x000fe400000010ff */
[----:B------:R-:W-:Y:S02]  /*8a10*/  F2FP.BF16.F32.PACK_AB R83, RZ, R83 ;  /* 0x00000053ff53723e */ /* 0x000fe400000010ff */
[----:B------:R-:W-:Y:S02]  /*8a20*/  F2FP.BF16.F32.PACK_AB R84, RZ, R84 ;  /* 0x00000054ff54723e */ /* 0x000fe400000010ff */
[----:B------:R-:W-:Y:S02]  /*8a30*/  F2FP.BF16.F32.PACK_AB R85, RZ, R85 ;  /* 0x00000055ff55723e */ /* 0x000fe400000010ff */
[----:B------:R-:W-:Y:S01]  /*8a40*/  F2FP.BF16.F32.PACK_AB R86, RZ, R86 ;  /* 0x00000056ff56723e */ /* 0x000fe200000010ff */
[----:B0-----:R-:W-:Y:S02]  /*8a50*/  @P3 IMAD.MOV.U32 R2, RZ, RZ, R12 ;  /* 0x000000ffff023224 */ /* 0x001fe400078e000c */
[----:B------:R-:W-:-:S05]  /*8a60*/  @P3 IMAD.MOV.U32 R3, RZ, RZ, R13 ;  /* 0x000000ffff033224 */ /* 0x000fca00078e000d */
[----:B------:R0:W-:Y:S01]  /*8a70*/  @P3 STG.E.U16 desc[UR12][R2.64+0x32], R39 ;  /* 0x0000322702003986 */ /* 0x0001e2000c10150c */
[----:B------:R-:W-:-:S03]  /*8a80*/  ISETP.GT.AND P3, PT, R0, 0x21, P0 ;  /* 0x000000210000780c */ /* 0x000fc60000764270 */
[----:B------:R-:W-:Y:S01]  /*8a90*/  @P4 STG.E.U16 desc[UR12][R10.64+0x40], R40 ;  /* 0x000040280a004986 */ /* 0x000fe2000c10150c */
[----:B------:R-:W-:-:S03]  /*8aa0*/  ISETP.GT.AND P4, PT, R0, 0x28, P1 ;  /* 0x000000280000780c */ /* 0x000fc60000f84270 */
[----:B------:R-:W-:Y:S01]  /*8ab0*/  @P5 STG.E.U16 desc[UR12][R10.64+0x42], R41 ;  /* 0x000042290a005986 */ /* 0x000fe2000c10150c */
[----:B------:R-:W-:Y:S01]  /*8ac0*/  ISETP.GT.AND P5, PT, R0, 0x29, P1 ;  /* 0x000000290000780c */ /* 0x000fe20000fa4270 */
[----:B0-----:R-:W-:Y:S02]  /*8ad0*/  @P2 IMAD.MOV.U32 R2, RZ, RZ, R12 ;  /* 0x000000ffff022224 */ /* 0x001fe400078e000c */
[----:B------:R-:W-:-:S05]  /*8ae0*/  @P2 IMAD.MOV.U32 R3, RZ, RZ, R13 ;  /* 0x000000ffff032224 */ /* 0x000fca00078e000d */
[----:B------:R0:W-:Y:S01]  /*8af0*/  @P2 STG.E.U16 desc[UR12][R2.64+0x40], R42 ;  /* 0x0000402a02002986 */ /* 0x0001e2000c10150c */
[----:B------:R-:W-:Y:S01]  /*8b00*/  ISETP.GT.AND P2, PT, R0, 0x28, P0 ;  /* 0x000000280000780c */ /* 0x000fe20000744270 */
        /* <DEDUP_REMOVED lines=111> */
[C---:B------:R-:W-:Y:S02]  /*9200*/  ISETP.GT.AND P3, PT, R0.reuse, 0x78, P1 ;  /* 0x000000780000780c */ /* 0x040fe40000f64270 */
[C---:B------:R-:W-:Y:S01]  /*9210*/  ISETP.GT.AND P1, PT, R0.reuse, 0x79, P1 ;  /* 0x000000790000780c */ /* 0x040fe20000f24270 */
[----:B------:R-:W-:Y:S01]  /*9220*/  @P4 STG.E.U16 desc[UR12][R10.64+0xe0], R80 ;  /* 0x0000e0500a004986 */ /* 0x000fe2000c10150c */
[C---:B------:R-:W-:Y:S02]  /*9230*/  ISETP.GT.AND P4, PT, R0.reuse, 0x71, P0 ;  /* 0x000000710000780c */ /* 0x040fe40000784270 */
[----:B------:R-:W-:Y:S01]  /*9240*/  ISETP.GT.AND P0, PT, R0, 0x79, P0 ;  /* 0x000000790000780c */ /* 0x000fe20000704270 */
[----:B------:R-:W-:Y:S01]  /*9250*/  @P2 STG.E.U16 desc[UR12][R10.64+0xe2], R81 ;  /* 0x0000e2510a002986 */ /* 0x000fe2000c10150c */
[----:B0-----:R-:W-:Y:S02]  /*9260*/  @P5 IMAD.MOV.U32 R2, RZ, RZ, R12 ;  /* 0x000000ffff025224 */ /* 0x001fe400078e000c */
[----:B------:R-:W-:-:S05]  /*9270*/  @P5 IMAD.MOV.U32 R3, RZ, RZ, R13 ;  /* 0x000000ffff035224 */ /* 0x000fca00078e000d */
[----:B------:R0:W-:Y:S02]  /*9280*/  @P5 STG.E.U16 desc[UR12][R2.64+0xe0], R82 ;  /* 0x0000e05202005986 */ /* 0x0001e4000c10150c */
[----:B0-----:R-:W-:Y:S02]  /*9290*/  @P4 IMAD.MOV.U32 R2, RZ, RZ, R12 ;  /* 0x000000ffff024224 */ /* 0x001fe400078e000c */
[----:B------:R-:W-:-:S05]  /*92a0*/  @P4 IMAD.MOV.U32 R3, RZ, RZ, R13 ;  /* 0x000000ffff034224 */ /* 0x000fca00078e000d */
[----:B------:R0:W-:Y:S04]  /*92b0*/  @P4 STG.E.U16 desc[UR12][R2.64+0xe2], R83 ;  /* 0x0000e25302004986 */ /* 0x0001e8000c10150c */
[----:B------:R1:W-:Y:S04]  /*92c0*/  @P3 STG.E.U16 desc[UR12][R10.64+0xf0], R84 ;  /* 0x0000f0540a003986 */ /* 0x0003e8000c10150c */
[----:B------:R1:W-:Y:S01]  /*92d0*/  @P1 STG.E.U16 desc[UR12][R10.64+0xf2], R85 ;  /* 0x0000f2550a001986 */ /* 0x0003e2000c10150c */
[----:B0-----:R-:W-:Y:S02]  /*92e0*/  @P6 IMAD.MOV.U32 R2, RZ, RZ, R12 ;  /* 0x000000ffff026224 */ /* 0x001fe400078e000c */
[----:B------:R-:W-:-:S05]  /*92f0*/  @P6 IMAD.MOV.U32 R3, RZ, RZ, R13 ;  /* 0x000000ffff036224 */ /* 0x000fca00078e000d */
[----:B------:R1:W-:Y:S01]  /*9300*/  @P6 STG.E.U16 desc[UR12][R2.64+0xf0], R86 ;  /* 0x0000f05602006986 */ /* 0x0003e2000c10150c */
[----:B------:R-:W-:Y:S05]  /*9310*/  @!P0 EXIT ;  /* 0x000000000000894d */ /* 0x000fea0003800000 */
[----:B------:R-:W-:-:S05]  /*9320*/  F2FP.BF16.F32.PACK_AB R8, RZ, R8 ;  /* 0x00000008ff08723e */ /* 0x000fca00000010ff */
[----:B------:R-:W-:Y:S01]  /*9330*/  STG.E.U16 desc[UR12][R12.64+0xf2], R8 ;  /* 0x0000f2080c007986 */ /* 0x000fe2000c10150c */
[----:B------:R-:W-:Y:S05]  /*9340*/  EXIT ;  /* 0x000000000000794d */ /* 0x000fea0003800000 */
.L_x_14:
[----:B------:R-:W-:-:S13]  /*9350*/  ISETP.NE.AND P0, PT, R5, RZ, PT ;  /* 0x000000ff0500720c */ /* 0x000fda0003f05270 */
[----:B------:R-:W-:Y:S05]  /*9360*/  @P0 EXIT ;  /* 0x000000000000094d */ /* 0x000fea0003800000 */
[----:B------:R-:W-:Y:S01]  /*9370*/  ELECT P0, URZ, PT ;  /* 0x00000000003f782f */ /* 0x000fe20003800000 */
[----:B------:R-:W-:-:S12]  /*9380*/  BSSY B0, `(.L_x_279) ;  /* 0x0000073000007945 */ /* 0x000fd80003800000 */
[----:B------:R-:W-:Y:S05]  /*9390*/  @!P0 BRA `(.L_x_280) ;  /* 0x0000000400c48947 */ /* 0x000fea0003800000 */
[----:B------:R-:W-:-:S13]  /*93a0*/  ISETP.GE.AND P0, PT, R3, 0x1, PT ;  /* 0x000000010300780c */ /* 0x000fda0003f06270 */
[----:B------:R-:W-:Y:S05]  /*93b0*/  @!P0 BRA `(.L_x_280) ;  /* 0x0000000400bc8947 */ /* 0x000fea0003800000 */
[----:B------:R-:W0:Y:S01]  /*93c0*/  S2R R6, SR_CgaCtaId ;  /* 0x0000000000067919 */ /* 0x000e220000008800 */
[----:B------:R-:W-:Y:S01]  /*93d0*/  IMAD.SHL.U32 R20, R12, 0x80, RZ ;  /* 0x000000800c147824 */ /* 0x000fe200078e00ff */
[----:B------:R-:W-:Y:S01]  /*93e0*/  ULDC UR4, c[0x0][0x384] ;  /* 0x0000e10000047ab9 */ /* 0x000fe20000000800 */
[----:B------:R-:W-:Y:S01]  /*93f0*/  LOP3.LUT P0, RZ, R11, 0x1f, RZ, 0xc0, !PT ;  /* 0x0000001f0bff7812 */ /* 0x000fe2000780c0ff */
[----:B------:R-:W-:Y:S01]  /*9400*/  ULDC UR5, c[0x0][0x388] ;  /* 0x0000e20000057ab9 */ /* 0x000fe20000000800 */
[C---:B------:R-:W-:Y:S01]  /*9410*/  ISETP.NE.AND P1, PT, R14.reuse, RZ, PT ;  /* 0x000000ff0e00720c */ /* 0x040fe20003f25270 */
[----:B-----5:R-:W-:Y:S01]  /*9420*/  IMAD.MOV.U32 R8, RZ, RZ, 0x1 ;  /* 0x00000001ff087424 */ /* 0x020fe200078e00ff */
[----:B------:R-:W-:Y:S01]  /*9430*/  ISETP.NE.OR P0, PT, R14, RZ, !P0 ;  /* 0x000000ff0e00720c */ /* 0x000fe20004705670 */
[----:B---3--:R-:W-:Y:S01]  /*9440*/  IMAD.MOV.U32 R9, RZ, RZ, RZ ;  /* 0x000000ffff097224 */ /* 0x008fe200078e00ff */
[----:B------:R-:W-:Y:S02]  /*9450*/  LOP3.LUT R21, R2, 0x2, RZ, 0xfc, !PT ;  /* 0x0000000202157812 */ /* 0x000fe400078efcff */
[----:B------:R-:W-:Y:S01]  /*9460*/  CS2R R10, SRZ ;  /* 0x00000000000a7805 */ /* 0x000fe2000001ff00 */
[----:B------:R-:W-:-:S02]  /*9470*/  IMAD.MOV.U32 R12, RZ, RZ, RZ ;  /* 0x000000ffff0c7224 */ /* 0x000fc400078e00ff */
[----:B0-----:R-:W-:-:S05]  /*9480*/  IMAD.SHL.U32 R0, R6, 0x40, RZ ;  /* 0x0000004006007824 */ /* 0x001fca00078e00ff */
[----:B------:R-:W-:Y:S01]  /*9490*/  LOP3.LUT R4, R0, 0x40, RZ, 0xc0, !PT ;  /* 0x0000004000047812 */ /* 0x000fe200078ec0ff */
[----:B------:R-:W-:-:S04]  /*94a0*/  IMAD R0, R16, R17, RZ ;  /* 0x0000001110007224 */ /* 0x000fc800078e02ff */
[----:B------:R-:W-:Y:S02]  /*94b0*/  IMAD R5, R13, 0x80, R4 ;  /* 0x000000800d057824 */ /* 0x000fe400078e0204 */
[----:B------:R-:W-:Y:S02]  /*94c0*/  IMAD.SHL.U32 R4, R6, 0x800, RZ ;  /* 0x0000080006047824 */ /* 0x000fe400078e00ff */
[----:B------:R-:W-:-:S03]  /*94d0*/  IMAD.HI.U32 R6, R20, UR4, RZ ;  /* 0x0000000414067c27 */ /* 0x000fc6000f8e00ff */
[----:B------:R-:W-:Y:S01]  /*94e0*/  LOP3.LUT R4, R4, 0x800, RZ, 0xc0, !PT ;  /* 0x0000080004047812 */ /* 0x000fe200078ec0ff */
[----:B------:R-:W-:Y:S01]  /*94f0*/  IMAD R0, R7, R0, 0x1 ;  /* 0x0000000107007424 */ /* 0x000fe200078e0200 */
[----:B------:R-:W-:-:S07]  /*9500*/  SHF.R.U32.HI R6, RZ, UR5, R6 ;  /* 0x00000005ff067c19 */ /* 0x000fce0008011606 */
.L_x_284:
[----:B------:R-:W0:Y:S01]  /*9510*/  S2R R14, SR_CgaCtaId ;  /* 0x00000000000e7919 */ /* 0x000e220000008800 */
[----:B------:R-:W-:-:S04]  /*9520*/  MOV R13, 0x400 ;  /* 0x00000400000d7802 */ /* 0x000fc80000000f00 */
[----:B0-----:R-:W-:Y:S02]  /*9530*/  LEA R22, R14, R13, 0x18 ;  /* 0x0000000d0e167211 */ /* 0x001fe400078ec0ff */
[----:B------:R-:W-:-:S03]  /*9540*/  SHF.L.U32 R13, R8, 0x1f, RZ ;  /* 0x0000001f080d7819 */ /* 0x000fc600000006ff */
[----:B------:R-:W-:-:S07]  /*9550*/  IMAD R14, R9, 0x8, R22 ;  /* 0x00000008090e7824 */ /* 0x000fce00078e0216 */
.L_x_281:
[----:B0-----:R0:W1:Y:S02]  /*9560*/  SYNCS.PHASECHK.TRANS64.TRYWAIT P2, [R14+URZ+0x38070], R13 ;  /* 0x0380700d0e0075a7 */ /* 0x001064000804017f */
[----:B-1----:R-:W-:Y:S05]  /*9570*/  @!P2 NANOSLEEP.SYNCS 0x989680 ;  /* 0x009896800000a95d */ /* 0x002fea0003900000 */
[----:B------:R-:W1:Y:S02]  /*9580*/  @!P2 SYNCS.PHASECHK.TRANS64 P2, [R14+URZ+0x38070], R13 ;  /* 0x0380700d0e00a5a7 */ /* 0x000e64000804007f */
[----:B-1----:R-:W-:Y:S05]  /*9590*/  @!P2 BRA `(.L_x_281) ;  /* 0xfffffffc00f0a947 */ /* 0x002fea000383ffff */
[----:B0-----:R-:W0:Y:S02]  /*95a0*/  @!P1 LDC R13, c[0x0][0x500] ;  /* 0x00014000ff0d9b82 */ /* 0x001e240000000800 */
[----:B0-----:R0:W-:Y:S02]  /*95b0*/  @!P1 SYNCS.ARRIVE.TRANS64 RZ, [R14+URZ+0x38000], R13 ;  /* 0x0380000d0eff99a7 */ /* 0x0011e4000800003f */
[----:B0-----:R-:W-:-:S04]  /*95c0*/  PRMT R13, R21, 0x9910, RZ ;  /* 0x00009910150d7816 */ /* 0x001fc800000000ff */
[----:B------:R-:W-:-:S13]  /*95d0*/  ISETP.NE.AND P2, PT, R13, 0x2, PT ;  /* 0x000000020d00780c */ /* 0x000fda0003f45270 */
[----:B------:R-:W-:Y:S05]  /*95e0*/  @P2 BRA `(.L_x_282) ;  /* 0x0000000000042947 */ /* 0x000fea0003800000 */
[----:B------:R-:W-:Y:S01]  /*95f0*/  BPT.TRAP 0x1 ;  /* 0x000000040000795c */ /* 0x000fe20000300000 */
.L_x_282:
[----:B------:R-:W-:Y:S05]  /*9600*/  @P0 BRA `(.L_x_283) ;  /* 0x0000000000040947 */ /* 0x000fea0003800000 */
[----:B------:R-:W-:Y:S01]  /*9610*/  BPT.TRAP 0x1 ;  /* 0x000000040000795c */ /* 0x000fe20000300000 */
.L_x_283:
[----:B------:R-:W0:Y:S01]  /*9620*/  LDC R15, c[0x0][0x380] ;  /* 0x0000e000ff0f7b82 */ /* 0x000e220000000800 */
[----:B------:R-:W-:Y:S01]  /*9630*/  R2UR UR4, R6 ;  /* 0x00000000060472ca */ /* 0x000fe200000e0000 */
[----:B------:R-:W-:Y:S01]  /*9640*/  IMAD R13, R9, 0x1000, R4 ;  /* 0x00001000090d7824 */ /* 0x000fe200078e0204 */
[----:B------:R-:W-:Y:S01]  /*9650*/  R2UR UR5, R20 ;  /* 0x00000000140572ca */ /* 0x000fe200000e0000 */
[----:B------:R-:W-:Y:S01]  /*9660*/  ULDC UR20, c[0x0][0x38c] ;  /* 0x0000e30000147ab9 */ /* 0x000fe20000000800 */
[----:B------:R-:W-:Y:S01]  /*9670*/  R2UR UR17, R14 ;  /* 0x000000000e1172ca */ /* 0x000fe200000e0000 */
[----:B------:R-:W-:Y:S01]  /*9680*/  IMAD R13, R13, 0x2, R22 ;  /* 0x000000020d0d7824 */ /* 0x000fe200078e0216 */
[----:B------:R-:W-:Y:S01]  /*9690*/  UISETP.NE.AND UP0, UPT, UR20, 0x1, UPT ;  /* 0x000000011400788c */ /* 0x000fe2000bf05270 */
[----:B------:R-:W1:Y:S01]  /*96a0*/  LDC.64 R16, c[0x0][0x3b8] ;  /* 0x0000ee00ff107b82 */ /* 0x000e620000000a00 */
[C---:B------:R-:W-:Y:S01]  /*96b0*/  VIADD R14, R12.reuse, 0x1 ;  /* 0x000000010c0e7836 */ /* 0x040fe20000000000 */
[----:B------:R-:W-:Y:S01]  /*96c0*/  R2UR UR18, R12 ;  /* 0x000000000c1272ca */ /* 0x000fe200000e0000 */
[----:B------:R-:W-:Y:S01]  /*96d0*/  VIADD R0, R0, 0xffffffff ;  /* 0xffffffff00007836 */ /* 0x000fe20000000000 */
[----:B------:R-:W-:Y:S01]  /*96e0*/  R2UR UR8, R13 ;  /* 0x000000000d0872ca */ /* 0x000fe200000e0000 */
[----:B------:R-:W-:Y:S01]  /*96f0*/  ULDC.64 UR24, c[0x0][0x198] ;  /* 0x0000660000187ab9 */ /* 0x000fe20000000a00 */
[----:B------:R-:W-:Y:S01]  /*9700*/  R2UR UR9, R22 ;  /* 0x00000000160972ca */ /* 0x000fe200000e0000 */
[----:B------:R-:W-:Y:S01]  /*9710*/  ULDC.64 UR14, c[0x0][0x3b0] ;  /* 0x0000ec00000e7ab9 */ /* 0x000fe20000000a00 */
[----:B------:R-:W1:Y:S01]  /*9720*/  LDC.64 R18, c[0x0][0x3d8] ;  /* 0x0000f600ff127b82 */ /* 0x000e620000000a00 */
[----:B------:R-:W-:Y:S01]  /*9730*/  R2UR UR16, R9 ;  /* 0x00000000091072ca */ /* 0x000fe200000e0000 */
[----:B------:R-:W-:Y:S01]  /*9740*/  @UP0 ULDC.64 UR10, c[0x0][0x390] ;  /* 0x0000e400000a0ab9 */ /* 0x000fe20000000a00 */
[----:B------:R-:W-:Y:S01]  /*9750*/  R2UR UR12, R11 ;  /* 0x000000000b0c72ca */ /* 0x000fe200000e0000 */
[----:B------:R-:W-:Y:S01]  /*9760*/  ULDC.64 UR22, c[0x0][0x3d0] ;  /* 0x0000f40000167ab9 */ /* 0x000fe20000000a00 */
[----:B------:R-:W-:Y:S01]  /*9770*/  R2UR UR13, R10 ;  /* 0x000000000a0d72ca */ /* 0x000fe200000e0000 */
[----:B------:R-:W-:Y:S01]  /*9780*/  VIADD R9, R9, 0x1 ;  /* 0x0000000109097836 */ /* 0x000fe20000000000 */
[----:B------:R-:W-:Y:S01]  /*9790*/  ISETP.GT.AND P5, PT, R0, 0x1, PT ;  /* 0x000000010000780c */ /* 0x000fe20003fa4270 */
[----:B------:R-:W-:Y:S01]  /*97a0*/  USHF.L.U32 UR18, UR18, 0x5, URZ ;  /* 0x0000000512127899 */ /* 0x000fe2000800063f */
[----:B0-----:R-:W-:Y:S01]  /*97b0*/  ISETP.NE.AND P2, PT, R15, 0x1, PT ;  /* 0x000000010f00780c */ /* 0x001fe20003f45270 */
[----:B------:R-:W-:Y:S01]  /*97c0*/  UIADD3 UR17, UR17, 0x38000, URZ ;  /* 0x0003800011117890 */ /* 0x000fe2000fffe03f */
[----:B------:R-:W-:Y:S01]  /*97d0*/  ISETP.NE.AND P4, PT, R9, 0xe, PT ;  /* 0x0000000e0900780c */ /* 0x000fe20003f85270 */
[----:B------:R-:W-:-:S02]  /*97e0*/  UIADD3 UR8, UR8, 0x1c000, URZ ;  /* 0x0001c00008087890 */ /* 0x000fc4000fffe03f */
[----:B------:R-:W-:Y:S01]  /*97f0*/  ULEA UR16, UR16, UR9, 0xd ;  /* 0x0000000910107291 */ /* 0x000fe2000f8e683f */
[----:B------:R-:W-:Y:S01]  /*9800*/  SEL R9, R9, RZ, P4 ;  /* 0x000000ff09097207 */ /* 0x000fe20002000000 */
[----:B------:R-:W-:Y:S01]  /*9810*/  UMOV UR26, 0x30000 ;  /* 0x00030000001a7882 */ /* 0x000fe20000000000 */
[----:B------:R-:W-:Y:S01]  /*9820*/  UMOV UR28, 0x0 ;  /* 0x00000000001c7882 */ /* 0x000fe20000000000 */
[----:B------:R-:W-:Y:S01]  /*9830*/  UMOV UR29, 0x10000000 ;  /* 0x10000000001d7882 */ /* 0x000fe20000000000 */
[----:B------:R-:W-:-:S03]  /*9840*/  UMOV UR9, UR17 ;  /* 0x0000001100097c82 */ /* 0x000fc60008000000 */
[----:B------:R-:W-:Y:S01]  /*9850*/  @P2 IMAD.U32 R23, RZ, RZ, UR4 ;  /* 0x00000004ff172e24 */ /* 0x000fe2000f8e00ff */
[----:B------:R-:W-:Y:S01]  /*9860*/  UIADD3 UR4, UP1, UR24, 0xf0, URZ ;  /* 0x000000f018047890 */ /* 0x000fe2000ff3e03f */
[----:B-1----:R-:W-:Y:S01]  /*9870*/  IMAD R13, R11, R16, R18 ;  /* 0x000000100b0d7224 */ /* 0x002fe200078e0212 */
[----:B------:R-:W-:Y:S01]  /*9880*/  UIADD3 UR24, UP2, UR24, 0x1f0, URZ ;  /* 0x000001f018187890 */ /* 0x000fe2000ff5e03f */
[----:B------:R-:W0:Y:S01]  /*9890*/  LDC R16, c[0x0][0x3c8] ;  /* 0x0000f200ff107b82 */ /* 0x000e220000000800 */
[----:B------:R-:W-:Y:S01]  /*98a0*/  @P2 R2UR UR5, R23 ;  /* 0x00000000170522ca */ /* 0x000fe200000e0000 */
[----:B------:R-:W-:Y:S01]  /*98b0*/  IMAD R12, R10, R17, R19 ;  /* 0x000000110a0c7224 */ /* 0x000fe200078e0213 */
[----:B------:R-:W-:-:S04]  /*98c0*/  ISETP.NE.AND P2, PT, R14, R7, PT ;  /* 0x000000070e00720c */ /* 0x000fc80003f45270 */
[----:B------:R-:W-:Y:S01]  /*98d0*/  PRMT R12, R13, 0x40, R12 ;  /* 0x000000400d0c7816 */ /* 0x000fe2000000000c */
[----:B------:R-:W-:-:S06]  /*98e0*/  VIADD R13, R11, 0x1 ;  /* 0x000000010b0d7836 */ /* 0x000fcc0000000000 */
[----:B------:R-:W-:Y:S02]  /*98f0*/  UIADD3 UR6, -UR5, URZ, URZ ;  /* 0x0000003f05067290 */ /* 0x000fe4000fffe13f */
[----:B------:R-:W-:Y:S01]  /*9900*/  UMOV UR21, UR5 ;  /* 0x0000000500157c82 */ /* 0x000fe20008000000 */
[----:B------:R-:W-:Y:S01]  /*9910*/  @P2 IMAD.MOV R13, RZ, RZ, R11 ;  /* 0x000000ffff0d2224 */ /* 0x000fe200078e020b */
[----:B------:R-:W-:Y:S02]  /*9920*/  SEL R11, RZ, 0x1, P4 ;  /* 0x00000001ff0b7807 */ /* 0x000fe40002000000 */
[----:B------:R-:W-:Y:S01]  /*9930*/  IMAD R15, R15, UR6, R20 ;  /* 0x000000060f0f7c24 */ /* 0x000fe2000f8e0214 */
[----:B------:R-:W-:Y:S01]  /*9940*/  UIMAD.WIDE.U32 UR6, UR5, UR10, URZ ;  /* 0x0000000a050672a5 */ /* 0x000fe2000f8e003f */
[----:B------:R-:W-:Y:S02]  /*9950*/  LOP3.LUT R8, R8, R11, RZ, 0x3c, !PT ;  /* 0x0000000b08087212 */ /* 0x000fe400078e3cff */
[----:B0-----:R-:W-:Y:S01]  /*9960*/  ISETP.NE.AND P3, PT, R13, R16, PT ;  /* 0x000000100d00720c */ /* 0x001fe20003f65270 */
[----:B------:R-:W-:Y:S01]  /*9970*/  @UP0 USHF.R.U32.HI UR21, URZ, UR11, UR7 ;  /* 0x0000000b3f150299 */ /* 0x000fe20008011607 */
[----:B------:R-:W-:Y:S01]  /*9980*/  R2UR UR19, R15 ;  /* 0x000000000f1372ca */ /* 0x000fe200000e0000 */
[----:B------:R-:W-:Y:S01]  /*9990*/  UMOV UR10, UR18 ;  /* 0x00000012000a7c82 */ /* 0x000fe20008000000 */
[----:B------:R-:W-:Y:S01]  /*99a0*/  R2UR UR7, R12 ;  /* 0x000000000c0772ca */ /* 0x000fe200000e0000 */
[----:B------:R-:W-:Y:S01]  /*99b0*/  UIADD3 UR6, -UR21, URZ, URZ ;  /* 0x0000003f15067290 */ /* 0x000fe2000fffe13f */
[----:B------:R-:W-:Y:S01]  /*99c0*/  R2UR UR11, R5 ;  /* 0x00000000050b72ca */ /* 0x000fe200000e0000 */
[----:B------:R-:W-:Y:S01]  /*99d0*/  VIADD R15, R10, 0x1 ;  /* 0x000000010a0f7836 */ /* 0x000fe20000000000 */
[----:B------:R-:W-:Y:S01]  /*99e0*/  SEL R12, R14, RZ, P2 ;  /* 0x000000ff0e0c7207 */ /* 0x000fe20001000000 */
[----:B------:R-:W-:Y:S01]  /*99f0*/  UIMAD UR20, UR20, UR6, UR5 ;  /* 0x00000006141472a4 */ /* 0x000fe2000f8e0205 */
[----:B------:R-:W-:Y:S01]  /*9a00*/  SEL R11, R13, RZ, P3 ;  /* 0x000000ff0d0b7207 */ /* 0x000fe20001800000 */
[----:B------:R-:W-:-:S02]  /*9a10*/  UIADD3.X UR5, URZ, UR25, URZ, UP1, !UPT ;  /* 0x000000193f057290 */ /* 0x000fc40008ffe43f */
[----:B------:R-:W-:Y:S01]  /*9a20*/  UIMAD UR20, UR20, UR15, UR23 ;  /* 0x0000000f141472a4 */ /* 0x000fe2000f8e0217 */
[----:B------:R-:W-:Y:S01]  /*9a30*/  @P3 IMAD.MOV R15, RZ, RZ, R10 ;  /* 0x000000ffff0f3224 */ /* 0x000fe200078e020a */
[----:B------:R-:W-:Y:S02]  /*9a40*/  UIMAD UR19, UR19, UR14, UR22 ;  /* 0x0000000e131372a4 */ /* 0x000fe4000f8e0216 */
[----:B------:R-:W-:Y:S01]  /*9a50*/  UPRMT UR6, UR7, 0x5410, URZ ;  /* 0x0000541007067896 */ /* 0x000fe2000800003f */
[----:B------:R-:W-:Y:S01]  /*9a60*/  IMAD.MOV.U32 R10, RZ, RZ, R15 ;  /* 0x000000ffff0a7224 */ /* 0x000fe200078e000f */
[----:B------:R-:W-:-:S07]  /*9a70*/  UIADD3.X UR25, URZ, UR25, URZ, UP2, !UPT ;  /* 0x000000193f197290 */ /* 0x000fce00097fe43f */
[----:B------:R0:W-:Y:S02]  /*9a80*/  UTMALDG.4D.IM2COL [UR16], [UR4], UR6 ;  /* 0x00000010040073b4 */ /* 0x0001e40008058006 */
[----:B------:R0:W-:Y:S02]  /*9a90*/  UTMALDG.4D.MULTICAST [UR8], [UR24], UR26, desc[UR28] ;  /* 0x00001c08180073b4 */ /* 0x0001e4000801981a */
[----:B0-----:R-:W-:Y:S05]  /*9aa0*/  @P5 BRA `(.L_x_284) ;  /* 0xfffffff800985947 */ /* 0x001fea000383ffff */
.L_x_280:
[----:B------:R-:W-:Y:S05]  /*9ab0*/  BSYNC B0 ;  /* 0x0000000000007941 */ /* 0x000fea0003800000 */
.L_x_279:
[----:B------:R-:W-:Y:S01]  /*9ac0*/  ISETP.GE.U32.AND P0, PT, R3, 0xe, PT ;  /* 0x0000000e0300780c */ /* 0x000fe20003f06070 */
[----:B------:R-:W-:-:S12]  /*9ad0*/  IMAD.MOV.U32 R0, RZ, RZ, 0x1 ;  /* 0x00000001ff007424 */ /* 0x000fd800078e00ff */
[----:B------:R-:W-:Y:S05]  /*9ae0*/  @!P0 BRA `(.L_x_285) ;  /* 0x00000000001c8947 */ /* 0x000fea0003800000 */
[----:B------:R-:W-:-:S05]  /*9af0*/  SHF.R.U32.HI R4, RZ, 0x1, R3 ;  /* 0x00000001ff047819 */ /* 0x000fca0000011603 */
[----:B------:R-:W-:-:S05]  /*9b00*/  IMAD.WIDE.U32 R4, R4, -0x6db6db6d, RZ ;  /* 0x9249249304047825 */ /* 0x000fca00078e00ff */
[----:B------:R-:W-:-:S04]  /*9b10*/  SHF.R.U32.HI R0, RZ, 0x2, R5 ;  /* 0x00000002ff007819 */ /* 0x000fc80000011605 */
[----:B------:R-:W-:-:S04]  /*9b20*/  LOP3.LUT R0, R0, 0x1, RZ, 0xc0, !PT ;  /* 0x0000000100007812 */ /* 0x000fc800078ec0ff */
[----:B------:R-:W-:-:S04]  /*9b30*/  ISETP.NE.U32.AND P0, PT, R0, 0x1, PT ;  /* 0x000000010000780c */ /* 0x000fc80003f05070 */
[----:B------:R-:W-:-:S04]  /*9b40*/  ISETP.NE.U32.AND.EX P0, PT, RZ, RZ, PT, P0 ;  /* 0x000000ffff00720c */ /* 0x000fc80003f05100 */
[----:B------:R-:W-:-:S09]  /*9b50*/  SEL R0, RZ, 0x1, !P0 ;  /* 0x00000001ff007807 */ /* 0x000fd20004000000 */
.L_x_285:
[----:B------:R-:W-:Y:S05]  /*9b60*/  WARPSYNC.ALL ;  /* 0x0000000000007948 */ /* 0x000fea0003800000 */
[----:B------:R-:W-:-:S13]  /*9b70*/  ELECT P0, URZ, PT ;  /* 0x00000000003f782f */ /* 0x000fda0003800000 */
[----:B------:R-:W-:Y:S05]  /*9b80*/  @!P0 EXIT ;  /* 0x000000000000894d */ /* 0x000fea0003800000 */
[----:B------:R-:W-:-:S04]  /*9b90*/  LOP3.LUT R2, R2, 0x2, RZ, 0xfc, !PT ;  /* 0x0000000202027812 */ /* 0x000fc800078efcff */
[----:B------:R-:W-:-:S13]  /*9ba0*/  ISETP.NE.AND P0, PT, R2, 0x3, PT ;  /* 0x000000030200780c */ /* 0x000fda0003f05270 */
[----:B------:R-:W-:Y:S05]  /*9bb0*/  @!P0 BRA `(.L_x_286) ;  /* 0x0000000000048947 */ /* 0x000fea0003800000 */
[----:B------:R-:W-:Y:S01]  /*9bc0*/  BPT.TRAP 0x1 ;  /* 0x000000040000795c */ /* 0x000fe20000300000 */
.L_x_286:
[----:B------:R-:W0:Y:S01]  /*9bd0*/  S2R R7, SR_CgaCtaId ;  /* 0x0000000000077919 */ /* 0x000e220000008800 */
[----:B------:R-:W-:Y:S02]  /*9be0*/  SHF.R.U32.HI R4, RZ, 0x1, R3 ;  /* 0x00000001ff047819 */ /* 0x000fe40000011603 */
[----:B------:R-:W-:-:S03]  /*9bf0*/  MOV R2, 0x400 ;  /* 0x0000040000027802 */ /* 0x000fc60000000f00 */
[----:B------:R-:W-:-:S05]  /*9c00*/  IMAD.WIDE.U32 R4, R4, -0x6db6db6d, RZ ;  /* 0x9249249304047825 */ /* 0x000fca00078e00ff */
[----:B------:R-:W-:Y:S02]  /*9c10*/  SHF.R.U32.HI R4, RZ, 0x2, R5 ;  /* 0x00000002ff047819 */ /* 0x000fe40000011605 */
[----:B------:R-:W-:-:S03]  /*9c20*/  SHF.L.U32 R5, R0, 0x1f, RZ ;  /* 0x0000001f00057819 */ /* 0x000fc600000006ff */
[----:B------:R-:W-:Y:S01]  /*9c30*/  IMAD R3, R4, -0xe, R3 ;  /* 0xfffffff204037824 */ /* 0x000fe200078e0203 */
[----:B0-----:R-:W-:-:S05]  /*9c40*/  LEA R2, R7, R2, 0x18 ;  /* 0x0000000207027211 */ /* 0x001fca00078ec0ff */
[----:B------:R-:W-:-:S04]  /*9c50*/  VIADD R2, R2, 0x38070 ;  /* 0x0003807002027836 */ /* 0x000fc80000000000 */
[----:B------:R-:W-:-:S07]  /*9c60*/  IMAD R4, R3, 0x8, R2 ;  /* 0x0000000803047824 */ /* 0x000fce00078e0202 */
.L_x_287:
[----:B0-----:R0:W1:Y:S02]  /*9c70*/  SYNCS.PHASECHK.TRANS64.TRYWAIT P0, [R4+URZ], R5 ;  /* 0x00000005040075a7 */ /* 0x001064000800017f */
[----:B-1----:R-:W-:Y:S05]  /*9c80*/  @!P0 NANOSLEEP.SYNCS 0x989680 ;  /* 0x009896800000895d */ /* 0x002fea0003900000 */
[----:B------:R-:W1:Y:S02]  /*9c90*/  @!P0 SYNCS.PHASECHK.TRANS64 P0, [R4+URZ], R5 ;  /* 0x00000005040085a7 */ /* 0x000e64000800007f */
[----:B-1----:R-:W-:Y:S05]  /*9ca0*/  @!P0 BRA `(.L_x_287) ;  /* 0xfffffffc00f08947 */ /* 0x002fea000383ffff */
[----:B------:R-:W-:-:S05]  /*9cb0*/  VIADD R3, R3, 0x1 ;  /* 0x0000000103037836 */ /* 0x000fca0000000000 */
[----:B------:R-:W-:-:S04]  /*9cc0*/  ISETP.NE.AND P0, PT, R3, 0xe, PT ;  /* 0x0000000e0300780c */ /* 0x000fc80003f05270 */
[----:B0-----:R-:W-:Y:S02]  /*9cd0*/  SEL R5, RZ, 0x1, P0 ;  /* 0x00000001ff057807 */ /* 0x001fe40000000000 */
[----:B------:R-:W-:Y:S02]  /*9ce0*/  SEL R3, R3, RZ, P0 ;  /* 0x000000ff03037207 */ /* 0x000fe40000000000 */
[----:B------:R-:W-:-:S03]  /*9cf0*/  LOP3.LUT R7, R0, R5, RZ, 0x3c, !PT ;  /* 0x0000000500077212 */ /* 0x000fc600078e3cff */
[----:B------:R-:W-:Y:S01]  /*9d00*/  IMAD R0, R3, 0x8, R2 ;  /* 0x0000000803007824 */ /* 0x000fe200078e0202 */
[----:B------:R-:W-:-:S07]  /*9d10*/  SHF.L.U32 R5, R7, 0x1f, RZ ;  /* 0x0000001f07057819 */ /* 0x000fce00000006ff */
.L_x_288:
        /* <DEDUP_REMOVED lines=11> */
.L_x_289:
        /* <DEDUP_REMOVED lines=11> */
.L_x_290:
        /* <DEDUP_REMOVED lines=11> */
.L_x_291:
        /* <DEDUP_REMOVED lines=11> */
.L_x_292:
        /* <DEDUP_REMOVED lines=11> */
.L_x_293:
        /* <DEDUP_REMOVED lines=11> */
.L_x_294:
        /* <DEDUP_REMOVED lines=11> */
.L_x_295:
        /* <DEDUP_REMOVED lines=11> */
.L_x_296:
        /* <DEDUP_REMOVED lines=11> */
.L_x_297:
        /* <DEDUP_REMOVED lines=11> */
.L_x_298:
        /* <DEDUP_REMOVED lines=11> */
.L_x_299:
        /* <DEDUP_REMOVED lines=11> */
.L_x_300:
[----:B0-----:R0:W1:Y:S02]  /*a560*/  SYNCS.PHASECHK.TRANS64.TRYWAIT P0, [R3+URZ], R0 ;  /* 0x00000000030075a7 */ /* 0x001064000800017f */
[----:B-1----:R-:W-:Y:S05]  /*a570*/  @!P0 NANOSLEEP.SYNCS 0x989680 ;  /* 0x009896800000895d */ /* 0x002fea0003900000 */
[----:B------:R-:W1:Y:S02]  /*a580*/  @!P0 SYNCS.PHASECHK.TRANS64 P0, [R3+URZ], R0 ;  /* 0x00000000030085a7 */ /* 0x000e64000800007f */
[----:B-1----:R-:W-:Y:S05]  /*a590*/  @P0 EXIT ;  /* 0x000000000000094d */ /* 0x002fea0003800000 */
[----:B------:R-:W-:Y:S05]  /*a5a0*/  BRA `(.L_x_300) ;  /* 0xfffffffc00ec7947 */ /* 0x000fea000383ffff */
.L_x_301:
[----:B------:R-:W-:-:S00]  /*a5b0*/  BRA `(.L_x_301) ;  /* 0xfffffffc00fc7947 */ /* 0x000fc0000383ffff */
[----:B------:R-:W-:-:S00]  /*a5c0*/  NOP ;  /* 0x0000000000007918 */ /* 0x000fc00000000000 */
        /* <DEDUP_REMOVED lines=11> */
.L_x_302:


//--------------------- .nv.shared._ZN7cutlass13device_kernelINS_4conv6kernel13ConvUniversalINS1_16ConvProblemShapeILNS1_8OperatorE0ELi2EEENS1_10collective14CollectiveConvINS1_46MainloopSm90TmaGmmaWarpSpecializedImplicitGemmILS5_0ELi14ELi2EN4cute5tupleIJNSA_1CILi2EEENSC_ILi1EEESE_EEENS1_36KernelImplicitTmaWarpSpecializedSm90ELi1EEENSB_IJNSC_ILi128EEESI_NSB_IJNSC_ILi32EEEEEEEEENS_10bfloat16_tESM_NSA_8TiledMMAINSA_8MMA_AtomIJNSA_4SM904GMMA28MMA_64x128x16_F32BF16BF16_SSILNSQ_5MajorE0ELSS_0ELNSQ_7ScaleInE1ELST_1EEEEEENSA_6LayoutINSB_IJSE_SE_SE_EEENSB_IJNSC_ILi0EEESY_SY_EEEEENSB_IJNSA_10UnderscoreES11_S11_EEEEENS7_6detail26Sm90ImplicitGemmTileTraitsINSA_20SM90_TMA_LOAD_IM2COLENSA_14ComposedLayoutINSA_7SwizzleILi2ELi4ELi3EEENSA_18smem_ptr_flag_bitsILi16EEENSW_INSB_IJNSB_IJNSC_ILi8EEENSC_ILi16EEEEEENSB_IJSJ_SE_EEENSB_IJSE_NSC_ILi14EEEEEEEEENSB_IJNSB_IJSJ_NSC_ILi256EEEEEENSB_IJSE_SY_EEENSB_IJSY_NSC_ILi4096EEEEEEEEEEEEEvEENS15_INSA_23SM90_TMA_LOAD_MULTICASTES1Q_vEEEENS_8epilogue10collective6detail29Sm90TmaWarpSpecializedAdapterINS1W_15DefaultEpilogueISM_NSB_IJNSB_IJlllEEESE_SY_EEES21_NS1V_6thread17LinearCombinationISM_Li1EffLNS22_9ScaleType4KindE0ELNS_15FloatRoundStyleE2ESM_EENS_4gemm15EpilogueDefaultEEEEEvvEEEEvNT_6ParamsE --------------------------
	.section	.nv.shared._ZN7cutlass13device_kernelINS_4conv6kernel13ConvUniversalINS1_16ConvProblemShapeILNS1_8OperatorE0ELi2EEENS1_10collective14CollectiveConvINS1_46MainloopSm90TmaGmmaWarpSpecializedImplicitGemmILS5_0ELi14ELi2EN4cute5tupleIJNSA_1CILi2EEENSC_ILi1EEESE_EEENS1_36KernelImplicitTmaWarpSpecializedSm90ELi1EEENSB_IJNSC_ILi128EEESI_NSB_IJNSC_ILi32EEEEEEEEENS_10bfloat16_tESM_NSA_8TiledMMAINSA_8MMA_AtomIJNSA_4SM904GMMA28MMA_64x128x16_F32BF16BF16_SSILNSQ_5MajorE0ELSS_0ELNSQ_7ScaleInE1ELST_1EEEEEENSA_6LayoutINSB_IJSE_SE_SE_EEENSB_IJNSC_ILi0EEESY_SY_EEEEENSB_IJNSA_10UnderscoreES11_S11_EEEEENS7_6detail26Sm90ImplicitGemmTileTraitsINSA_20SM90_TMA_LOAD_IM2COLENSA_14ComposedLayoutINSA_7SwizzleILi2ELi4ELi3EEENSA_18smem_ptr_flag_bitsILi16EEENSW_INSB_IJNSB_IJNSC_ILi8EEENSC_ILi16EEEEEENSB_IJSJ_SE_EEENSB_IJSE_NSC_ILi14EEEEEEEEENSB_IJNSB_IJSJ_NSC_ILi256EEEEEENSB_IJSE_SY_EEENSB_IJSY_NSC_ILi4096EEEEEEEEEEEEEvEENS15_INSA_23SM90_TMA_LOAD_MULTICASTES1Q_vEEEENS_8epilogue10collective6detail29Sm90TmaWarpSpecializedAdapterINS1W_15DefaultEpilogueISM_NSB_IJNSB_IJlllEEESE_SY_EEES21_NS1V_6thread17LinearCombinationISM_Li1EffLNS22_9ScaleType4KindE0ELNS_15FloatRoundStyleE2ESM_EENS_4gemm15EpilogueDefaultEEEEEvvEEEEvNT_6ParamsE,"aw",@nobits
	.sectionflags	@""
	.align	16
	.zero		1024


//--------------------- .nv.shared.reserved.0     --------------------------
	.section	.nv.shared.reserved.0,"aw",@nobits
	.weak		__nv_reservedSMEM_offset_0_alias
	.size		__nv_reservedSMEM_offset_0_alias, 0, 0
	.other		__nv_reservedSMEM_offset_0_alias,@"STO_CUDA_RESERVED_SHARED STV_DEFAULT"
__nv_reservedSMEM_offset_0_alias:
	.zero		0


//--------------------- .nv.global                --------------------------
	.section	.nv.global,"aw",@nobits
.nv.global:
	.type		_ZN39_INTERNAL_3d4b08fc_4_k_cu_823a50c4_34864cute1_E,@object
	.size		_ZN39_INTERNAL_3d4b08fc_4_k_cu_823a50c4_34864cute1_E,(_ZN39_INTERNAL_3d4b08fc_4_k_cu_823a50c4_34864cuda3std3__45__cpo6cbeginE - _ZN39_INTERNAL_3d4b08fc_4_k_cu_823a50c4_34864cute1_E)
_ZN39_INTERNAL_3d4b08fc_4_k_cu_823a50c4_34864cute1_E:
	.zero		1
	.type		_ZN39_INTERNAL_3d4b08fc_4_k_cu_823a50c4_34864cuda3std3__45__cpo6cbeginE,@object
	.size		_ZN39_INTERNAL_3d4b08fc_4_k_cu_823a50c4_34864cuda3std3__45__cpo6cbeginE,(_ZN39_INTERNAL_3d4b08fc_4_k_cu_823a50c4_34864cuda3std3__48in_placeE - _ZN39_INTERNAL_3d4b08fc_4_k_cu_823a50c4_34864cuda3std3__45__cpo6cbeginE)
_ZN39_INTERNAL_3d4b08fc_4_k_cu_823a50c4_34864cuda3std3__45__cpo6cbeginE:
	.zero		1
	.type		_ZN39_INTERNAL_3d4b08fc_4_k_cu_823a50c4_34864cuda3std3__48in_placeE,@object
	.size		_ZN39_INTERNAL_3d4b08fc_4_k_cu_823a50c4_34864cuda3std3__48in_placeE,(_ZN39_INTERNAL_3d4b08fc_4_k_cu_823a50c4_34864cuda3std6ranges3__45__cpo9iter_moveE - _ZN39_INTERNAL_3d4b08fc_4_k_cu_823a50c4_34864cuda3std3__48in_placeE)
_ZN39_INTERNAL_3d4b08fc_4_k_cu_823a50c4_34864cuda3std3__48in_placeE:
	.zero		1
	.type		_ZN39_INTERNAL_3d4b08fc_4_k_cu_823a50c4_34864cuda3std6ranges3__45__cpo9iter_moveE,@object
	.size		_ZN39_INTERNAL_3d4b08fc_4_k_cu_823a50c4_34864cuda3std6ranges3__45__cpo9iter_moveE,(_ZN39_INTERNAL_3d4b08fc_4_k_cu_823a50c4_34864cuda3std3__45__cpo5beginE - _ZN39_INTERNAL_3d4b08fc_4_k_cu_823a50c4_34864cuda3std6ranges3__45__cpo9iter_moveE)
_ZN39_INTERNAL_3d4b08fc_4_k_cu_823a50c4_34864cuda3std6ranges3__45__cpo9iter_moveE:
	.zero		1
	.type		_ZN39_INTERNAL_3d4b08fc_4_k_cu_823a50c4_34864cuda3std3__45__cpo5beginE,@object
	.size		_ZN39_INTERNAL_3d4b08fc_4_k_cu_823a50c4_34864cuda3std3__45__cpo5beginE,(_ZN39_INTERNAL_3d4b08fc_4_k_cu_823a50c4_34864cuda3std3__441_GLOBAL__N__3d4b08fc_4_k_cu_823a50c4_34866ignoreE - _ZN39_INTERNAL_3d4b08fc_4_k_cu_823a50c4_34864cuda3std3__45__cpo5beginE)
_ZN39_INTERNAL_3d4b08fc_4_k_cu_823a50c4_34864cuda3std3__45__cpo5beginE:
	.zero		1
	.type		_ZN39_INTERNAL_3d4b08fc_4_k_cu_823a50c4_34864cuda3std3__441_GLOBAL__N__3d4b08fc_4_k_cu_823a50c4_34866ignoreE,@object
	.size		_ZN39_INTERNAL_3d4b08fc_4_k_cu_823a50c4_34864cuda3std3__441_GLOBAL__N__3d4b08fc_4_k_cu_823a50c4_34866ignoreE,(_ZN39_INTERNAL_3d4b08fc_4_k_cu_823a50c4_34864cute7productE - _ZN39_INTERNAL_3d4b08fc_4_k_cu_823a50c4_34864cuda3std3__441_GLOBAL__N__3d4b08fc_4_k_cu_823a50c4_34866ignoreE)
_ZN39_INTERNAL_3d4b08fc_4_k_cu_823a50c4_34864cuda3std3__441_GLOBAL__N__3d4b08fc_4_k_cu_823a50c4_34866ignoreE:
	.zero		1
	.type		_ZN39_INTERNAL_3d4b08fc_4_k_cu_823a50c4_34864cute7productE,@object
	.size		_ZN39_INTERNAL_3d4b08fc_4_k_cu_823a50c4_34864cute7productE,(_ZN39_INTERNAL_3d4b08fc_4_k_cu_823a50c4_34864cuda3std3__45__cpo3endE - _ZN39_INTERNAL_3d4b08fc_4_k_cu_823a50c4_34864cute7productE)
_ZN39_INTERNAL_3d4b08fc_4_k_cu_823a50c4_34864cute7productE:
	.zero		1
	.type		_ZN39_INTERNAL_3d4b08fc_4_k_cu_823a50c4_34864cuda3std3__45__cpo3endE,@object
	.size		_ZN39_INTERNAL_3d4b08fc_4_k_cu_823a50c4_34864cuda3std3__45__cpo3endE,(_ZN39_INTERNAL_3d4b08fc_4_k_cu_823a50c4_34864cuda3std3__419piecewise_constructE - _ZN39_INTERNAL_3d4b08fc_4_k_cu_823a50c4_34864cuda3std3__45__cpo3endE)
_ZN39_INTERNAL_3d4b08fc_4_k_cu_823a50c4_34864cuda3std3__45__cpo3endE:
	.zero		1
	.type		_ZN39_INTERNAL_3d4b08fc_4_k_cu_823a50c4_34864cuda3std3__419piecewise_constructE,@object
	.size		_ZN39_INTERNAL_3d4b08fc_4_k_cu_823a50c4_34864cuda3std3__419piecewise_constructE,(_ZN39_INTERNAL_3d4b08fc_4_k_cu_823a50c4_34864cuda3std3__45__cpo4cendE - _ZN39_INTERNAL_3d4b08fc_4_k_cu_823a50c4_34864cuda3std3__419piecewise_constructE)
_ZN39_INTERNAL_3d4b08fc_4_k_cu_823a50c4_34864cuda3std3__419piecewise_constructE:
	.zero		1
	.type		_ZN39_INTERNAL_3d4b08fc_4_k_cu_823a50c4_34864cuda3std3__45__cpo4cendE,@object
	.size		_ZN39_INTERNAL_3d4b08fc_4_k_cu_823a50c4_34864cuda3std3__45__cpo4cendE,(_ZN39_INTERNAL_3d4b08fc_4_k_cu_823a50c4_34864cuda3std6ranges3__45__cpo4swapE - _ZN39_INTERNAL_3d4b08fc_4_k_cu_823a50c4_34864cuda3std3__45__cpo4cendE)
_ZN39_INTERNAL_3d4b08fc_4_k_cu_823a50c4_34864cuda3std3__45__cpo4cendE:
	.zero		1
	.type		_ZN39_INTERNAL_3d4b08fc_4_k_cu_823a50c4_34864cuda3std6ranges3__45__cpo4swapE,@object
	.size		_ZN39_INTERNAL_3d4b08fc_4_k_cu_823a50c4_34864cuda3std6ranges3__45__cpo4swapE,(.L_7 - _ZN39_INTERNAL_3d4b08fc_4_k_cu_823a50c4_34864cuda3std6ranges3__45__cpo4swapE)
_ZN39_INTERNAL_3d4b08fc_4_k_cu_823a50c4_34864cuda3std6ranges3__45__cpo4swapE:
	.zero		1
.L_7:


//--------------------- .nv.constant0._ZN7cutlass13device_kernelINS_4conv6kernel13ConvUniversalINS1_16ConvProblemShapeILNS1_8OperatorE0ELi2EEENS1_10collective14CollectiveConvINS1_46MainloopSm90TmaGmmaWarpSpecializedImplicitGemmILS5_0ELi14ELi2EN4cute5tupleIJNSA_1CILi2EEENSC_ILi1EEESE_EEENS1_36KernelImplicitTmaWarpSpecializedSm90ELi1EEENSB_IJNSC_ILi128EEESI_NSB_IJNSC_ILi32EEEEEEEEENS_10bfloat16_tESM_NSA_8TiledMMAINSA_8MMA_AtomIJNSA_4SM904GMMA28MMA_64x128x16_F32BF16BF16_SSILNSQ_5MajorE0ELSS_0ELNSQ_7ScaleInE1ELST_1EEEEEENSA_6LayoutINSB_IJSE_SE_SE_EEENSB_IJNSC_ILi0EEESY_SY_EEEEENSB_IJNSA_10UnderscoreES11_S11_EEEEENS7_6detail26Sm90ImplicitGemmTileTraitsINSA_20SM90_TMA_LOAD_IM2COLENSA_14ComposedLayoutINSA_7SwizzleILi2ELi4ELi3EEENSA_18smem_ptr_flag_bitsILi16EEENSW_INSB_IJNSB_IJNSC_ILi8EEENSC_ILi16EEEEEENSB_IJSJ_SE_EEENSB_IJSE_NSC_ILi14EEEEEEEEENSB_IJNSB_IJSJ_NSC_ILi256EEEEEENSB_IJSE_SY_EEENSB_IJSY_NSC_ILi4096EEEEEEEEEEEEEvEENS15_INSA_23SM90_TMA_LOAD_MULTICASTES1Q_vEEEENS_8epilogue10collective6detail29Sm90TmaWarpSpecializedAdapterINS1W_15DefaultEpilogueISM_NSB_IJNSB_IJlllEEESE_SY_EEES21_NS1V_6thread17LinearCombinationISM_Li1EffLNS22_9ScaleType4KindE0ELNS_15FloatRoundStyleE2ESM_EENS_4gemm15EpilogueDefaultEEEEEvvEEEEvNT_6ParamsE --------------------------
	.section	.nv.constant0._ZN7cutlass13device_kernelINS_4conv6kernel13ConvUniversalINS1_16ConvProblemShapeILNS1_8OperatorE0ELi2EEENS1_10collective14CollectiveConvINS1_46MainloopSm90TmaGmmaWarpSpecializedImplicitGemmILS5_0ELi14ELi2EN4cute5tupleIJNSA_1CILi2EEENSC_ILi1EEESE_EEENS1_36KernelImplicitTmaWarpSpecializedSm90ELi1EEENSB_IJNSC_ILi128EEESI_NSB_IJNSC_ILi32EEEEEEEEENS_10bfloat16_tESM_NSA_8TiledMMAINSA_8MMA_AtomIJNSA_4SM904GMMA28MMA_64x128x16_F32BF16BF16_SSILNSQ_5MajorE0ELSS_0ELNSQ_7ScaleInE1ELST_1EEEEEENSA_6LayoutINSB_IJSE_SE_SE_EEENSB_IJNSC_ILi0EEESY_SY_EEEEENSB_IJNSA_10UnderscoreES11_S11_EEEEENS7_6detail26Sm90ImplicitGemmTileTraitsINSA_20SM90_TMA_LOAD_IM2COLENSA_14ComposedLayoutINSA_7SwizzleILi2ELi4ELi3EEENSA_18smem_ptr_flag_bitsILi16EEENSW_INSB_IJNSB_IJNSC_ILi8EEENSC_ILi16EEEEEENSB_IJSJ_SE_EEENSB_IJSE_NSC_ILi14EEEEEEEEENSB_IJNSB_IJSJ_NSC_ILi256EEEEEENSB_IJSE_SY_EEENSB_IJSY_NSC_ILi4096EEEEEEEEEEEEEvEENS15_INSA_23SM90_TMA_LOAD_MULTICASTES1Q_vEEEENS_8epilogue10collective6detail29Sm90TmaWarpSpecializedAdapterINS1W_15DefaultEpilogueISM_NSB_IJNSB_IJlllEEESE_SY_EEES21_NS1V_6thread17LinearCombinationISM_Li1EffLNS22_9ScaleType4KindE0ELNS_15FloatRoundStyleE2ESM_EENS_4gemm15EpilogueDefaultEEEEEvvEEEEvNT_6ParamsE,"a",@progbits
	.sectionflags	@""
	.align	4
.nv.constant0._ZN7cutlass13device_kernelINS_4conv6kernel13ConvUniversalINS1_16ConvProblemShapeILNS1_8OperatorE0ELi2EEENS1_10collective14CollectiveConvINS1_46MainloopSm90TmaGmmaWarpSpecializedImplicitGemmILS5_0ELi14ELi2EN4cute5tupleIJNSA_1CILi2EEENSC_ILi1EEESE_EEENS1_36KernelImplicitTmaWarpSpecializedSm90ELi1EEENSB_IJNSC_ILi128EEESI_NSB_IJNSC_ILi32EEEEEEEEENS_10bfloat16_tESM_NSA_8TiledMMAINSA_8MMA_AtomIJNSA_4SM904GMMA28MMA_64x128x16_F32BF16BF16_SSILNSQ_5MajorE0ELSS_0ELNSQ_7ScaleInE1ELST_1EEEEEENSA_6LayoutINSB_IJSE_SE_SE_EEENSB_IJNSC_ILi0EEESY_SY_EEEEENSB_IJNSA_10UnderscoreES11_S11_EEEEENS7_6detail26Sm90ImplicitGemmTileTraitsINSA_20SM90_TMA_LOAD_IM2COLENSA_14ComposedLayoutINSA_7SwizzleILi2ELi4ELi3EEENSA_18smem_ptr_flag_bitsILi16EEENSW_INSB_IJNSB_IJNSC_ILi8EEENSC_ILi16EEEEEENSB_IJSJ_SE_EEENSB_IJSE_NSC_ILi14EEEEEEEEENSB_IJNSB_IJSJ_NSC_ILi256EEEEEENSB_IJSE_SY_EEENSB_IJSY_NSC_ILi4096EEEEEEEEEEEEEvEENS15_INSA_23SM90_TMA_LOAD_MULTICASTES1Q_vEEEENS_8epilogue10collective6detail29Sm90TmaWarpSpecializedAdapterINS1W_15DefaultEpilogueISM_NSB_IJNSB_IJlllEEESE_SY_EEES21_NS1V_6thread17LinearCombinationISM_Li1EffLNS22_9ScaleType4KindE0ELNS_15FloatRoundStyleE2ESM_EENS_4gemm15EpilogueDefaultEEEEEvvEEEEvNT_6ParamsE:
	.zero		1536


//--------------------- SYMBOLS --------------------------

	.type		.nv.reservedSmem.offset0,@object
	.size		.nv.reservedSmem.offset0,0x4
